// auto-generated by cutlass_sweep.gemm — config: {"arch": "sm_100", "cluster_m": 1, "cluster_n": 1, "dtype": "e5m2", "dtype_b": "e5m2", "layout": "nt", "stages": 0, "tile_k": 128, "tile_m": 64, "tile_n": 64}
#include "cutlass/cutlass.h"
#include "cutlass/gemm/collective/collective_builder.hpp"
#include "cutlass/gemm/device/gemm_universal_adapter.h"
#include "cutlass/gemm/kernel/gemm_universal.hpp"
#include "cutlass/epilogue/collective/collective_builder.hpp"

using ElemA = cutlass::float_e5m2_t;
using ElemB = cutlass::float_e5m2_t;
using ElemCD = cutlass::float_e5m2_t;
using Acc  = float;
using TileShape    = cute::Shape<cute::_64, cute::_64, cute::_128>;
using ClusterShape = cute::Shape<cute::_1, cute::_1, cute::_1>;

using CollectiveEpilogue = typename cutlass::epilogue::collective::CollectiveBuilder<
    cutlass::arch::Sm100, cutlass::arch::OpClassTensorOp,
    TileShape, ClusterShape,
    cutlass::epilogue::collective::EpilogueTileAuto,
    Acc, Acc,
    ElemCD, cutlass::layout::RowMajor, 128 / cutlass::sizeof_bits<ElemCD>::value,
    ElemCD, cutlass::layout::RowMajor, 128 / cutlass::sizeof_bits<ElemCD>::value,
    cutlass::epilogue::collective::EpilogueScheduleAuto
  >::CollectiveOp;

using CollectiveMainloop = typename cutlass::gemm::collective::CollectiveBuilder<
    cutlass::arch::Sm100, cutlass::arch::OpClassTensorOp,
    ElemA, cutlass::layout::RowMajor, 128 / cutlass::sizeof_bits<ElemA>::value,
    ElemB, cutlass::layout::ColumnMajor, 128 / cutlass::sizeof_bits<ElemB>::value,
    Acc,
    TileShape, ClusterShape,
    cutlass::gemm::collective::StageCountAutoCarveout<static_cast<int>(sizeof(typename CollectiveEpilogue::SharedStorage))>,
    cutlass::gemm::collective::KernelScheduleAuto
  >::CollectiveOp;

using GemmKernel = cutlass::gemm::kernel::GemmUniversal<
    cute::Shape<int,int,int,int>,
    CollectiveMainloop,
    CollectiveEpilogue
>;
using Gemm = cutlass::gemm::device::GemmUniversalAdapter<GemmKernel>;

// Force the device kernel symbol into the cubin without needing a host main.
auto* _anchor = &cutlass::device_kernel<GemmKernel>;


// ===== COMPILED SASS (sm_100a) =====

	.target	sm_100a

	.elftype	@"ET_EXEC"


//--------------------- .note.nv.tkinfo           --------------------------
	.section	.note.nv.tkinfo,"",@"SHT_NOTE"
	.sectionflags	@"SHF_NOTE_NV_TKINFO"
	.tkinfo
        /*0018*/ 	.word	0x00000002
        /*0030*/ 	.string	""
        /*0030*/ 	.string	"ptxas"
        /*0030*/ 	.string	"Cuda compilation tools, release 13.0, V13.0.88"
        /*0030*/ 	.string	"Build cuda_13.0.r13.0/compiler.36424714_0"
        /*0030*/ 	.string	"-arch sm_100a -m 64 "



//--------------------- .note.nv.cuinfo           --------------------------
	.section	.note.nv.cuinfo,"",@"SHT_NOTE"
	.sectionflags	@"SHF_NOTE_NV_CUINFO"
        /*0018*/ 	.short	0x0002
        /*001a*/ 	.short	0x0064
        /*001c*/ 	.short	0x0082
	.zero		2


//--------------------- .nv.info                  --------------------------
	.section	.nv.info,"",@"SHT_CUDA_INFO"
	.align	4


	//----- nvinfo : EIATTR_REGCOUNT
	.align		4
        /*0000*/ 	.byte	0x04, 0x2f
        /*0002*/ 	.short	(.L_19 - .L_18)
	.align		4
.L_18:
        /*0004*/ 	.word	index@(_ZN7cutlass13device_kernelINS_4gemm6kernel13GemmUniversalIN4cute5tupleIJiiiiEEENS1_10collective13CollectiveMmaINS1_35MainloopSm100TmaUmmaWarpSpecializedILi13ELi2ELi4ENS5_IJNS4_1CILi1EEESB_SB_EEEEENS5_IJNSA_ILi64EEESE_NSA_ILi128EEEEEENS_12float_e5m2_tENS5_IJlSB_lEEESH_SI_NS4_8TiledMMAINS4_8MMA_AtomIJNS4_10MMA_TraitsINS4_19SM100_MMA_F8F6F4_SSEJSH_SH_fSE_SE_NS4_17integral_constantINS4_4UMMA5MajorELSP_0EEESQ_NSN_INSO_7ScaleInELSR_0EEESS_EEEEEENS4_6LayoutISC_NS5_IJNSA_ILi0EEESW_SW_EEEEENS5_IJNS4_10UnderscoreESZ_SZ_EEEEENS4_13SM90_TMA_LOADENS4_14ComposedLayoutINS4_7SwizzleILi3ELi4ELi3EEENS4_18smem_ptr_flag_bitsILi8EEENSV_INS5_IJNSA_ILi8EEESF_EEENS5_IJSF_SB_EEEEEEEvNS4_8identityES12_S1C_vS1D_EENS_8epilogue10collective18CollectiveEpilogueINS1F_23Sm100TmaWarpSpecializedILi1ELi1ELi32ELb0ELb0EEEJSG_NS5_IJNSV_ISE_SB_EES1K_EEESH_SI_SH_SI_NS1F_6fusion15FusionCallbacksIS1J_NS1M_17LinearCombinationISH_fSH_fLNS_15FloatRoundStyleE2EEESG_S1L_JEEENS4_5SM1004TMEM4LOAD26SM100_TMEM_LOAD_16dp32b32xES12_NS13_INS14_ILi2ELi4ELi3EEES17_NSV_INS5_IJS18_SE_EEENS5_IJSE_SB_EEEEEEENS4_39AutoVectorizingCopyWithAssumedAlignmentILi128EEENS4_14SM90_TMA_STOREES20_S22_S22_EEEvvEEEEvNT_6ParamsE)
        /*0008*/ 	.word	0x00000078


	//----- nvinfo : EIATTR_FRAME_SIZE
	.align		4
.L_19:
        /*000c*/ 	.byte	0x04, 0x11
        /*000e*/ 	.short	(.L_21 - .L_20)
	.align		4
.L_20:
        /*0010*/ 	.word	index@($__internal_2_$__cuda_sm10x_tcgen05_guardrail_trap_unallocated_columns_being_dealloced)
        /*0014*/ 	.word	0x00000000


	//----- nvinfo : EIATTR_FRAME_SIZE
	.align		4
.L_21:
        /*0018*/ 	.byte	0x04, 0x11
        /*001a*/ 	.short	(.L_23 - .L_22)
	.align		4
.L_22:
        /*001c*/ 	.word	index@($__internal_1_$__cuda_sm10x_tcgen05_guardrail_trap_phase_invalid_during_alloc)
        /*0020*/ 	.word	0x00000000


	//----- nvinfo : EIATTR_FRAME_SIZE
	.align		4
.L_23:
        /*0024*/ 	.byte	0x04, 0x11
        /*0026*/ 	.short	(.L_25 - .L_24)
	.align		4
.L_24:
        /*0028*/ 	.word	index@($__internal_0_$__cuda_sm10x_tcgen05_guardrail_trap_col_being_dealloced_not_returned_by_alloc)
        /*002c*/ 	.word	0x00000000


	//----- nvinfo : EIATTR_FRAME_SIZE
	.align		4
.L_25:
        /*0030*/ 	.byte	0x04, 0x11
        /*0032*/ 	.short	(.L_27 - .L_26)
	.align		4
.L_26:
        /*0034*/ 	.word	index@(_ZN7cutlass13device_kernelINS_4gemm6kernel13GemmUniversalIN4cute5tupleIJiiiiEEENS1_10collective13CollectiveMmaINS1_35MainloopSm100TmaUmmaWarpSpecializedILi13ELi2ELi4ENS5_IJNS4_1CILi1EEESB_SB_EEEEENS5_IJNSA_ILi64EEESE_NSA_ILi128EEEEEENS_12float_e5m2_tENS5_IJlSB_lEEESH_SI_NS4_8TiledMMAINS4_8MMA_AtomIJNS4_10MMA_TraitsINS4_19SM100_MMA_F8F6F4_SSEJSH_SH_fSE_SE_NS4_17integral_constantINS4_4UMMA5MajorELSP_0EEESQ_NSN_INSO_7ScaleInELSR_0EEESS_EEEEEENS4_6LayoutISC_NS5_IJNSA_ILi0EEESW_SW_EEEEENS5_IJNS4_10UnderscoreESZ_SZ_EEEEENS4_13SM90_TMA_LOADENS4_14ComposedLayoutINS4_7SwizzleILi3ELi4ELi3EEENS4_18smem_ptr_flag_bitsILi8EEENSV_INS5_IJNSA_ILi8EEESF_EEENS5_IJSF_SB_EEEEEEEvNS4_8identityES12_S1C_vS1D_EENS_8epilogue10collective18CollectiveEpilogueINS1F_23Sm100TmaWarpSpecializedILi1ELi1ELi32ELb0ELb0EEEJSG_NS5_IJNSV_ISE_SB_EES1K_EEESH_SI_SH_SI_NS1F_6fusion15FusionCallbacksIS1J_NS1M_17LinearCombinationISH_fSH_fLNS_15FloatRoundStyleE2EEESG_S1L_JEEENS4_5SM1004TMEM4LOAD26SM100_TMEM_LOAD_16dp32b32xES12_NS13_INS14_ILi2ELi4ELi3EEES17_NSV_INS5_IJS18_SE_EEENS5_IJSE_SB_EEEEEEENS4_39AutoVectorizingCopyWithAssumedAlignmentILi128EEENS4_14SM90_TMA_STOREES20_S22_S22_EEEvvEEEEvNT_6ParamsE)
        /*0038*/ 	.word	0x00000000


	//----- nvinfo : EIATTR_MIN_STACK_SIZE
	.align		4
.L_27:
        /*003c*/ 	.byte	0x04, 0x12
        /*003e*/ 	.short	(.L_29 - .L_28)
	.align		4
.L_28:
        /*0040*/ 	.word	index@(_ZN7cutlass13device_kernelINS_4gemm6kernel13GemmUniversalIN4cute5tupleIJiiiiEEENS1_10collective13CollectiveMmaINS1_35MainloopSm100TmaUmmaWarpSpecializedILi13ELi2ELi4ENS5_IJNS4_1CILi1EEESB_SB_EEEEENS5_IJNSA_ILi64EEESE_NSA_ILi128EEEEEENS_12float_e5m2_tENS5_IJlSB_lEEESH_SI_NS4_8TiledMMAINS4_8MMA_AtomIJNS4_10MMA_TraitsINS4_19SM100_MMA_F8F6F4_SSEJSH_SH_fSE_SE_NS4_17integral_constantINS4_4UMMA5MajorELSP_0EEESQ_NSN_INSO_7ScaleInELSR_0EEESS_EEEEEENS4_6LayoutISC_NS5_IJNSA_ILi0EEESW_SW_EEEEENS5_IJNS4_10UnderscoreESZ_SZ_EEEEENS4_13SM90_TMA_LOADENS4_14ComposedLayoutINS4_7SwizzleILi3ELi4ELi3EEENS4_18smem_ptr_flag_bitsILi8EEENSV_INS5_IJNSA_ILi8EEESF_EEENS5_IJSF_SB_EEEEEEEvNS4_8identityES12_S1C_vS1D_EENS_8epilogue10collective18CollectiveEpilogueINS1F_23Sm100TmaWarpSpecializedILi1ELi1ELi32ELb0ELb0EEEJSG_NS5_IJNSV_ISE_SB_EES1K_EEESH_SI_SH_SI_NS1F_6fusion15FusionCallbacksIS1J_NS1M_17LinearCombinationISH_fSH_fLNS_15FloatRoundStyleE2EEESG_S1L_JEEENS4_5SM1004TMEM4LOAD26SM100_TMEM_LOAD_16dp32b32xES12_NS13_INS14_ILi2ELi4ELi3EEES17_NSV_INS5_IJS18_SE_EEENS5_IJSE_SB_EEEEEEENS4_39AutoVectorizingCopyWithAssumedAlignmentILi128EEENS4_14SM90_TMA_STOREES20_S22_S22_EEEvvEEEEvNT_6ParamsE)
        /*0044*/ 	.word	0x00000000
.L_29:


//--------------------- .nv.compat                --------------------------
	.section	.nv.compat,"",@"SHT_CUDA_COMPAT_INFO"
	.align	4
        /*0000*/ 	.byte	0x02, 0x09, 0x01, 0x00, 0x02, 0x02, 0x02, 0x00, 0x02, 0x05, 0x05, 0x00, 0x03, 0x07, 0x01, 0x01
        /*0010*/ 	.byte	0x02, 0x03, 0x01, 0x00, 0x02, 0x06, 0x01, 0x00, 0x04, 0x0b, 0x08, 0x00, 0x09, 0x00, 0x00, 0x00
        /*0020*/ 	.byte	0x00, 0x00, 0x00, 0x00


//--------------------- .nv.info._ZN7cutlass13device_kernelINS_4gemm6kernel13GemmUniversalIN4cute5tupleIJiiiiEEENS1_10collective13CollectiveMmaINS1_35MainloopSm100TmaUmmaWarpSpecializedILi13ELi2ELi4ENS5_IJNS4_1CILi1EEESB_SB_EEEEENS5_IJNSA_ILi64EEESE_NSA_ILi128EEEEEENS_12float_e5m2_tENS5_IJlSB_lEEESH_SI_NS4_8TiledMMAINS4_8MMA_AtomIJNS4_10MMA_TraitsINS4_19SM100_MMA_F8F6F4_SSEJSH_SH_fSE_SE_NS4_17integral_constantINS4_4UMMA5MajorELSP_0EEESQ_NSN_INSO_7ScaleInELSR_0EEESS_EEEEEENS4_6LayoutISC_NS5_IJNSA_ILi0EEESW_SW_EEEEENS5_IJNS4_10UnderscoreESZ_SZ_EEEEENS4_13SM90_TMA_LOADENS4_14ComposedLayoutINS4_7SwizzleILi3ELi4ELi3EEENS4_18smem_ptr_flag_bitsILi8EEENSV_INS5_IJNSA_ILi8EEESF_EEENS5_IJSF_SB_EEEEEEEvNS4_8identityES12_S1C_vS1D_EENS_8epilogue10collective18CollectiveEpilogueINS1F_23Sm100TmaWarpSpecializedILi1ELi1ELi32ELb0ELb0EEEJSG_NS5_IJNSV_ISE_SB_EES1K_EEESH_SI_SH_SI_NS1F_6fusion15FusionCallbacksIS1J_NS1M_17LinearCombinationISH_fSH_fLNS_15FloatRoundStyleE2EEESG_S1L_JEEENS4_5SM1004TMEM4LOAD26SM100_TMEM_LOAD_16dp32b32xES12_NS13_INS14_ILi2ELi4ELi3EEES17_NSV_INS5_IJS18_SE_EEENS5_IJSE_SB_EEEEEEENS4_39AutoVectorizingCopyWithAssumedAlignmentILi128EEENS4_14SM90_TMA_STOREES20_S22_S22_EEEvvEEEEvNT_6ParamsE --------------------------
	.section	.nv.info._ZN7cutlass13device_kernelINS_4gemm6kernel13GemmUniversalIN4cute5tupleIJiiiiEEENS1_10collective13CollectiveMmaINS1_35MainloopSm100TmaUmmaWarpSpecializedILi13ELi2ELi4ENS5_IJNS4_1CILi1EEESB_SB_EEEEENS5_IJNSA_ILi64EEESE_NSA_ILi128EEEEEENS_12float_e5m2_tENS5_IJlSB_lEEESH_SI_NS4_8TiledMMAINS4_8MMA_AtomIJNS4_10MMA_TraitsINS4_19SM100_MMA_F8F6F4_SSEJSH_SH_fSE_SE_NS4_17integral_constantINS4_4UMMA5MajorELSP_0EEESQ_NSN_INSO_7ScaleInELSR_0EEESS_EEEEEENS4_6LayoutISC_NS5_IJNSA_ILi0EEESW_SW_EEEEENS5_IJNS4_10UnderscoreESZ_SZ_EEEEENS4_13SM90_TMA_LOADENS4_14ComposedLayoutINS4_7SwizzleILi3ELi4ELi3EEENS4_18smem_ptr_flag_bitsILi8EEENSV_INS5_IJNSA_ILi8EEESF_EEENS5_IJSF_SB_EEEEEEEvNS4_8identityES12_S1C_vS1D_EENS_8epilogue10collective18CollectiveEpilogueINS1F_23Sm100TmaWarpSpecializedILi1ELi1ELi32ELb0ELb0EEEJSG_NS5_IJNSV_ISE_SB_EES1K_EEESH_SI_SH_SI_NS1F_6fusion15FusionCallbacksIS1J_NS1M_17LinearCombinationISH_fSH_fLNS_15FloatRoundStyleE2EEESG_S1L_JEEENS4_5SM1004TMEM4LOAD26SM100_TMEM_LOAD_16dp32b32xES12_NS13_INS14_ILi2ELi4ELi3EEES17_NSV_INS5_IJS18_SE_EEENS5_IJSE_SB_EEEEEEENS4_39AutoVectorizingCopyWithAssumedAlignmentILi128EEENS4_14SM90_TMA_STOREES20_S22_S22_EEEvvEEEEvNT_6ParamsE,"",@"SHT_CUDA_INFO"
	.sectionflags	@""
	.align	4


	//----- nvinfo : EIATTR_CUDA_API_VERSION
	.align		4
        /*0000*/ 	.byte	0x04, 0x37
        /*0002*/ 	.short	(.L_31 - .L_30)
.L_30:
        /*0004*/ 	.word	0x00000082


	//----- nvinfo : EIATTR_KPARAM_INFO
	.align		4
.L_31:
        /*0008*/ 	.byte	0x04, 0x17
        /*000a*/ 	.short	(.L_33 - .L_32)
.L_32:
        /*000c*/ 	.word	0x00000000
        /*0010*/ 	.short	0x0000
        /*0012*/ 	.short	0x0000
        /*0014*/ 	.byte	0x00, 0xf0, 0x01, 0x20


	//----- nvinfo : EIATTR_AT_ENTRY_FRAGMENTS
	.align		4
.L_33:
        /*0018*/ 	.byte	0x04, 0x4f
        /*001a*/ 	.short	(.L_35 - .L_34)


	//   ....[0]....
.L_34:
        /*001c*/ 	.word	0x00000006


	//----- nvinfo : EIATTR_RESERVED_SMEM_USED
	.align		4
.L_35:
        /*0020*/ 	.byte	0x01, 0x41
	.zero		2


	//----- nvinfo : EIATTR_SPARSE_MMA_MASK
	.align		4
        /*0024*/ 	.byte	0x03, 0x50
        /*0026*/ 	.short	0x0000


	//----- nvinfo : EIATTR_TCGEN05_1CTA_USED
	.align		4
        /*0028*/ 	.byte	0x01, 0x51
	.zero		2


	//----- nvinfo : EIATTR_MAXREG_COUNT
	.align		4
        /*002c*/ 	.byte	0x03, 0x1b
        /*002e*/ 	.short	0x00ff


	//----- nvinfo : EIATTR_NUM_BARRIERS
	.align		4
        /*0030*/ 	.byte	0x02, 0x4c
        /*0032*/ 	.byte	0x07
	.zero		1


	//----- nvinfo : EIATTR_EXTERNS
	.align		4
        /*0034*/ 	.byte	0x04, 0x0f
        /*0036*/ 	.short	(.L_37 - .L_36)


	//   ....[0]....
	.align		4
.L_36:
        /*0038*/ 	.word	index@(__assertfail)


	//----- nvinfo : EIATTR_MERCURY_ISA_VERSION
	.align		4
.L_37:
        /*003c*/ 	.byte	0x03, 0x5f
        /*003e*/ 	.short	0x0101


	//----- nvinfo : EIATTR_INT_WARP_WIDE_INSTR_OFFSETS
	.align		4
        /*0040*/ 	.byte	0x04, 0x31
        /*0042*/ 	.short	(.L_39 - .L_38)


	//   ....[0]....
.L_38:
        /*0044*/ 	.word	0x00001eb0


	//   ....[1]....
        /*0048*/ 	.word	0x00003e70


	//   ....[2]....
        /*004c*/ 	.word	0x00003e90


	//   ....[3]....
        /*0050*/ 	.word	0x00003ec0


	//   ....[4]....
        /*0054*/ 	.word	0x000048d0


	//   ....[5]....
        /*0058*/ 	.word	0x000049c0


	//----- nvinfo : EIATTR_COOP_GROUP_MASK_REGIDS
	.align		4
.L_39:
        /*005c*/ 	.byte	0x04, 0x29
        /*005e*/ 	.short	(.L_41 - .L_40)


	//   ....[0]....
.L_40:
        /*0060*/ 	.word	0xffffffff


	//   ....[1]....
        /*0064*/ 	.word	0xffffffff


	//   ....[2]....
        /*0068*/ 	.word	0xffffffff


	//   ....[3]....
        /*006c*/ 	.word	0xffffffff


	//   ....[4]....
        /*0070*/ 	.word	0xffffffff


	//   ....[5]....
        /*0074*/ 	.word	0xffffffff


	//   ....[6]....
        /*0078*/ 	.word	0xffffffff


	//   ....[7]....
        /*007c*/ 	.word	0xffffffff


	//   ....[8]....
        /*0080*/ 	.word	0xffffffff


	//   ....[9]....
        /*0084*/ 	.word	0xffffffff


	//   ....[10]....
        /*0088*/ 	.word	0xffffffff


	//   ....[11]....
        /*008c*/ 	.word	0xffffffff


	//   ....[12]....
        /*0090*/ 	.word	0xffffffff


	//----- nvinfo : EIATTR_COOP_GROUP_INSTR_OFFSETS
	.align		4
.L_41:
        /*0094*/ 	.byte	0x04, 0x28
        /*0096*/ 	.short	(.L_43 - .L_42)


	//   ....[0]....
.L_42:
        /*0098*/ 	.word	0x00000090


	//   ....[1]....
        /*009c*/ 	.word	0x000004d0


	//   ....[2]....
        /*00a0*/ 	.word	0x00000790


	//   ....[3]....
        /*00a4*/ 	.word	0x000008d0


	//   ....[4]....
        /*00a8*/ 	.word	0x000009d0


	//   ....[5]....
        /*00ac*/ 	.word	0x00000b40


	//   ....[6]....
        /*00b0*/ 	.word	0x00000ce0


	//   ....[7]....
        /*00b4*/ 	.word	0x00001d90


	//   ....[8]....
        /*00b8*/ 	.word	0x00003080


	//   ....[9]....
        /*00bc*/ 	.word	0x00003290


	//   ....[10]....
        /*00c0*/ 	.word	0x000032c0


	//   ....[11]....
        /*00c4*/ 	.word	0x00003d50


	//   ....[12]....
        /*00c8*/ 	.word	0x00003f80


	//----- nvinfo : EIATTR_VRC_CTA_INIT_COUNT
	.align		4
.L_43:
        /*00cc*/ 	.byte	0x02, 0x4a
        /*00ce*/ 	.byte	0x80
	.zero		1


	//----- nvinfo : EIATTR_SYSCALL_OFFSETS
	.align		4
        /*00d0*/ 	.byte	0x04, 0x46
        /*00d2*/ 	.short	(.L_45 - .L_44)


	//   ....[0]....
.L_44:
        /*00d4*/ 	.word	0x000053e0


	//   ....[1]....
        /*00d8*/ 	.word	0x00005520


	//   ....[2]....
        /*00dc*/ 	.word	0x00005c80


	//----- nvinfo : EIATTR_MBARRIER_INSTR_OFFSETS
	.align		4
.L_45:
        /*00e0*/ 	.byte	0x04, 0x39
        /*00e2*/ 	.short	(.L_47 - .L_46)


	//   ....[0]....
.L_46:
        /*00e4*/ 	.word	0x000005d0
        /*00e8*/ 	.word	0x000000ff
        /*00ec*/ 	.word	0x00000000
        /*00f0*/ 	.short	0x0100
        /*00f2*/ 	.byte	0x05
	.zero		1


	//   ....[1]....
        /*00f4*/ 	.word	0x000005e0
        /*00f8*/ 	.word	0x000000ff
        /*00fc*/ 	.word	0x00000068
        /*0100*/ 	.short	0x0100
        /*0102*/ 	.byte	0x05
	.zero		1


	//   ....[2]....
        /*0104*/ 	.word	0x000005f0
        /*0108*/ 	.word	0x000000ff
        /*010c*/ 	.word	0x00000008
        /*0110*/ 	.short	0x0100
        /*0112*/ 	.byte	0x05
	.zero		1


	//   ....[3]....
        /*0114*/ 	.word	0x00000600
        /*0118*/ 	.word	0x000000ff
        /*011c*/ 	.word	0x00000070
        /*0120*/ 	.short	0x0100
        /*0122*/ 	.byte	0x05
	.zero		1


	//   ....[4]....
        /*0124*/ 	.word	0x00000610
        /*0128*/ 	.word	0x000000ff
        /*012c*/ 	.word	0x00000010
        /*0130*/ 	.short	0x0100
        /*0132*/ 	.byte	0x05
	.zero		1


	//   ....[5]....
        /*0134*/ 	.word	0x00000620
        /*0138*/ 	.word	0x000000ff
        /*013c*/ 	.word	0x00000078
        /*0140*/ 	.short	0x0100
        /*0142*/ 	.byte	0x05
	.zero		1


	//   ....[6]....
        /*0144*/ 	.word	0x00000630
        /*0148*/ 	.word	0x000000ff
        /*014c*/ 	.word	0x00000018
        /*0150*/ 	.short	0x0100
        /*0152*/ 	.byte	0x05
	.zero		1


	//   ....[7]....
        /*0154*/ 	.word	0x00000640
        /*0158*/ 	.word	0x000000ff
        /*015c*/ 	.word	0x00000080
        /*0160*/ 	.short	0x0100
        /*0162*/ 	.byte	0x05
	.zero		1


	//   ....[8]....
        /*0164*/ 	.word	0x00000650
        /*0168*/ 	.word	0x000000ff
        /*016c*/ 	.word	0x00000020
        /*0170*/ 	.short	0x0100
        /*0172*/ 	.byte	0x05
	.zero		1


	//   ....[9]....
        /*0174*/ 	.word	0x00000660
        /*0178*/ 	.word	0x000000ff
        /*017c*/ 	.word	0x00000088
        /*0180*/ 	.short	0x0100
        /*0182*/ 	.byte	0x05
	.zero		1


	//   ....[10]....
        /*0184*/ 	.word	0x00000670
        /*0188*/ 	.word	0x000000ff
        /*018c*/ 	.word	0x00000028
        /*0190*/ 	.short	0x0100
        /*0192*/ 	.byte	0x05
	.zero		1


	//   ....[11]....
        /*0194*/ 	.word	0x00000680
        /*0198*/ 	.word	0x000000ff
        /*019c*/ 	.word	0x00000090
        /*01a0*/ 	.short	0x0100
        /*01a2*/ 	.byte	0x05
	.zero		1


	//   ....[12]....
        /*01a4*/ 	.word	0x00000690
        /*01a8*/ 	.word	0x000000ff
        /*01ac*/ 	.word	0x00000030
        /*01b0*/ 	.short	0x0100
        /*01b2*/ 	.byte	0x05
	.zero		1


	//   ....[13]....
        /*01b4*/ 	.word	0x000006a0
        /*01b8*/ 	.word	0x000000ff
        /*01bc*/ 	.word	0x00000098
        /*01c0*/ 	.short	0x0100
        /*01c2*/ 	.byte	0x05
	.zero		1


	//   ....[14]....
        /*01c4*/ 	.word	0x000006b0
        /*01c8*/ 	.word	0x000000ff
        /*01cc*/ 	.word	0x00000038
        /*01d0*/ 	.short	0x0100
        /*01d2*/ 	.byte	0x05
	.zero		1


	//   ....[15]....
        /*01d4*/ 	.word	0x000006c0
        /*01d8*/ 	.word	0x000000ff
        /*01dc*/ 	.word	0x000000a0
        /*01e0*/ 	.short	0x0100
        /*01e2*/ 	.byte	0x05
	.zero		1


	//   ....[16]....
        /*01e4*/ 	.word	0x000006d0
        /*01e8*/ 	.word	0x000000ff
        /*01ec*/ 	.word	0x00000040
        /*01f0*/ 	.short	0x0100
        /*01f2*/ 	.byte	0x05
	.zero		1


	//   ....[17]....
        /*01f4*/ 	.word	0x000006e0
        /*01f8*/ 	.word	0x000000ff
        /*01fc*/ 	.word	0x000000a8
        /*0200*/ 	.short	0x0100
        /*0202*/ 	.byte	0x05
	.zero		1


	//   ....[18]....
        /*0204*/ 	.word	0x000006f0
        /*0208*/ 	.word	0x000000ff
        /*020c*/ 	.word	0x00000048
        /*0210*/ 	.short	0x0100
        /*0212*/ 	.byte	0x05
	.zero		1


	//   ....[19]....
        /*0214*/ 	.word	0x00000700
        /*0218*/ 	.word	0x000000ff
        /*021c*/ 	.word	0x000000b0
        /*0220*/ 	.short	0x0100
        /*0222*/ 	.byte	0x05
	.zero		1


	//   ....[20]....
        /*0224*/ 	.word	0x00000710
        /*0228*/ 	.word	0x000000ff
        /*022c*/ 	.word	0x00000050
        /*0230*/ 	.short	0x0100
        /*0232*/ 	.byte	0x05
	.zero		1


	//   ....[21]....
        /*0234*/ 	.word	0x00000720
        /*0238*/ 	.word	0x000000ff
        /*023c*/ 	.word	0x000000b8
        /*0240*/ 	.short	0x0100
        /*0242*/ 	.byte	0x05
	.zero		1


	//   ....[22]....
        /*0244*/ 	.word	0x00000730
        /*0248*/ 	.word	0x000000ff
        /*024c*/ 	.word	0x00000058
        /*0250*/ 	.short	0x0100
        /*0252*/ 	.byte	0x05
	.zero		1


	//   ....[23]....
        /*0254*/ 	.word	0x00000740
        /*0258*/ 	.word	0x000000ff
        /*025c*/ 	.word	0x000000c0
        /*0260*/ 	.short	0x0100
        /*0262*/ 	.byte	0x05
	.zero		1


	//   ....[24]....
        /*0264*/ 	.word	0x00000750
        /*0268*/ 	.word	0x000000ff
        /*026c*/ 	.word	0x00000060
        /*0270*/ 	.short	0x0100
        /*0272*/ 	.byte	0x05
	.zero		1


	//   ....[25]....
        /*0274*/ 	.word	0x00000760
        /*0278*/ 	.word	0x000000ff
        /*027c*/ 	.word	0x000000c8
        /*0280*/ 	.short	0x0100
        /*0282*/ 	.byte	0x05
	.zero		1


	//   ....[26]....
        /*0284*/ 	.word	0x000008a0
        /*0288*/ 	.word	0x000000ff
        /*028c*/ 	.word	0x000000d0
        /*0290*/ 	.short	0x0100
        /*0292*/ 	.byte	0x06
	.zero		1


	//   ....[27]....
        /*0294*/ 	.word	0x000008b0
        /*0298*/ 	.word	0x000000ff
        /*029c*/ 	.word	0x000000d8
        /*02a0*/ 	.short	0x0100
        /*02a2*/ 	.byte	0x06
	.zero		1


	//   ....[28]....
        /*02a4*/ 	.word	0x000009a0
        /*02a8*/ 	.word	0x000000ff
        /*02ac*/ 	.word	0x000000e0
        /*02b0*/ 	.short	0x0100
        /*02b2*/ 	.byte	0x05
	.zero		1


	//   ....[29]....
        /*02b4*/ 	.word	0x000009b0
        /*02b8*/ 	.word	0x000000ff
        /*02bc*/ 	.word	0x000000e8
        /*02c0*/ 	.short	0x0100
        /*02c2*/ 	.byte	0x05
	.zero		1


	//   ....[30]....
        /*02c4*/ 	.word	0x00000af0
        /*02c8*/ 	.word	0x000000ff
        /*02cc*/ 	.word	0x000000f0
        /*02d0*/ 	.short	0x0100
        /*02d2*/ 	.byte	0x05
	.zero		1


	//   ....[31]....
        /*02d4*/ 	.word	0x00000b00
        /*02d8*/ 	.word	0x000000ff
        /*02dc*/ 	.word	0x00000100
        /*02e0*/ 	.short	0x0100
        /*02e2*/ 	.byte	0x05
	.zero		1


	//   ....[32]....
        /*02e4*/ 	.word	0x00000b10
        /*02e8*/ 	.word	0x000000ff
        /*02ec*/ 	.word	0x000000f8
        /*02f0*/ 	.short	0x0100
        /*02f2*/ 	.byte	0x05
	.zero		1


	//   ....[33]....
        /*02f4*/ 	.word	0x00000b20
        /*02f8*/ 	.word	0x000000ff
        /*02fc*/ 	.word	0x00000108
        /*0300*/ 	.short	0x0100
        /*0302*/ 	.byte	0x05
	.zero		1


	//   ....[34]....
        /*0304*/ 	.word	0x00000c50
        /*0308*/ 	.word	0x000000ff
        /*030c*/ 	.word	0x00000110
        /*0310*/ 	.short	0x0100
        /*0312*/ 	.byte	0x06
	.zero		1


	//   ....[35]....
        /*0314*/ 	.word	0x00000c60
        /*0318*/ 	.word	0x000000ff
        /*031c*/ 	.word	0x00000130
        /*0320*/ 	.short	0x0100
        /*0322*/ 	.byte	0x06
	.zero		1


	//   ....[36]....
        /*0324*/ 	.word	0x00000c70
        /*0328*/ 	.word	0x000000ff
        /*032c*/ 	.word	0x00000118
        /*0330*/ 	.short	0x0100
        /*0332*/ 	.byte	0x06
	.zero		1


	//   ....[37]....
        /*0334*/ 	.word	0x00000c80
        /*0338*/ 	.word	0x000000ff
        /*033c*/ 	.word	0x00000138
        /*0340*/ 	.short	0x0100
        /*0342*/ 	.byte	0x06
	.zero		1


	//   ....[38]....
        /*0344*/ 	.word	0x00000c90
        /*0348*/ 	.word	0x000000ff
        /*034c*/ 	.word	0x00000120
        /*0350*/ 	.short	0x0100
        /*0352*/ 	.byte	0x06
	.zero		1


	//   ....[39]....
        /*0354*/ 	.word	0x00000ca0
        /*0358*/ 	.word	0x000000ff
        /*035c*/ 	.word	0x00000140
        /*0360*/ 	.short	0x0100
        /*0362*/ 	.byte	0x06
	.zero		1


	//   ....[40]....
        /*0364*/ 	.word	0x00000cb0
        /*0368*/ 	.word	0x000000ff
        /*036c*/ 	.word	0x00000128
        /*0370*/ 	.short	0x0100
        /*0372*/ 	.byte	0x06
	.zero		1


	//   ....[41]....
        /*0374*/ 	.word	0x00000cc0
        /*0378*/ 	.word	0x000000ff
        /*037c*/ 	.word	0x00000148
        /*0380*/ 	.short	0x0100
        /*0382*/ 	.byte	0x06
	.zero		1


	//   ....[42]....
        /*0384*/ 	.word	0x00000db0
        /*0388*/ 	.word	0x000000ff
        /*038c*/ 	.word	0x00000150
        /*0390*/ 	.short	0x0100
        /*0392*/ 	.byte	0x05
	.zero		1


	//   ....[43]....
        /*0394*/ 	.word	0x00000dc0
        /*0398*/ 	.word	0x000000ff
        /*039c*/ 	.word	0x00000160
        /*03a0*/ 	.short	0x0100
        /*03a2*/ 	.byte	0x05
	.zero		1


	//   ....[44]....
        /*03a4*/ 	.word	0x00000dd0
        /*03a8*/ 	.word	0x000000ff
        /*03ac*/ 	.word	0x00000158
        /*03b0*/ 	.short	0x0100
        /*03b2*/ 	.byte	0x05
	.zero		1


	//   ....[45]....
        /*03b4*/ 	.word	0x00000de0
        /*03b8*/ 	.word	0x000000ff
        /*03bc*/ 	.word	0x00000168
        /*03c0*/ 	.short	0x0100
        /*03c2*/ 	.byte	0x05
	.zero		1


	//   ....[46]....
        /*03c4*/ 	.word	0x000016b0
        /*03c8*/ 	.word	0x00000003
        /*03cc*/ 	.word	0x00000160
        /*03d0*/ 	.short	0x010a
        /*03d2*/ 	.byte	0xff
	.zero		1


	//   ....[47]....
        /*03d4*/ 	.word	0x000016e0
        /*03d8*/ 	.word	0x00000003
        /*03dc*/ 	.word	0x00000150
        /*03e0*/ 	.short	0x0101
        /*03e2*/ 	.byte	0xff
	.zero		1


	//   ....[48]....
        /*03e4*/ 	.word	0x000017b0
        /*03e8*/ 	.word	0x000000ff
        /*03ec*/ 	.word	0x00000068
        /*03f0*/ 	.short	0x010a
        /*03f2*/ 	.byte	0x08
	.zero		1


	//   ....[49]....
        /*03f4*/ 	.word	0x00001850
        /*03f8*/ 	.word	0x000000ff
        /*03fc*/ 	.word	0x00000068
        /*0400*/ 	.short	0x010a
        /*0402*/ 	.byte	0x21
	.zero		1


	//   ....[50]....
        /*0404*/ 	.word	0x000019b0
        /*0408*/ 	.word	0x000000ff
        /*040c*/ 	.word	0x00000068
        /*0410*/ 	.short	0x010a
        /*0412*/ 	.byte	0x08
	.zero		1


	//   ....[51]....
        /*0414*/ 	.word	0x00001aa0
        /*0418*/ 	.word	0x000000ff
        /*041c*/ 	.word	0x000000e8
        /*0420*/ 	.short	0x0101
        /*0422*/ 	.byte	0x04
	.zero		1


	//   ....[52]....
        /*0424*/ 	.word	0x00001ac0
        /*0428*/ 	.word	0x000000ff
        /*042c*/ 	.word	0x00000068
        /*0430*/ 	.short	0x010a
        /*0432*/ 	.byte	0x08
	.zero		1


	//   ....[53]....
        /*0434*/ 	.word	0x00001b40
        /*0438*/ 	.word	0x000000ff
        /*043c*/ 	.word	0x00000068
        /*0440*/ 	.short	0x010a
        /*0442*/ 	.byte	0x11
	.zero		1


	//   ....[54]....
        /*0444*/ 	.word	0x00001ca0
        /*0448*/ 	.word	0x000000ff
        /*044c*/ 	.word	0x00000068
        /*0450*/ 	.short	0x010a
        /*0452*/ 	.byte	0x08
	.zero		1


	//   ....[55]....
        /*0454*/ 	.word	0x00001dc0
        /*0458*/ 	.word	0x00000002
        /*045c*/ 	.word	0x000000f0
        /*0460*/ 	.short	0x010a
        /*0462*/ 	.byte	0xff
	.zero		1


	//   ....[56]....
        /*0464*/ 	.word	0x00001e80
        /*0468*/ 	.word	0x00000002
        /*046c*/ 	.word	0x00000000
        /*0470*/ 	.short	0x0101
        /*0472*/ 	.byte	0xff
	.zero		1


	//   ....[57]....
        /*0474*/ 	.word	0x000023e0
        /*0478*/ 	.word	0x000000ff
        /*047c*/ 	.word	0x00000000
        /*0480*/ 	.short	0x010a
        /*0482*/ 	.byte	0x05
	.zero		1


	//   ....[58]....
        /*0484*/ 	.word	0x00002470
        /*0488*/ 	.word	0x000000ff
        /*048c*/ 	.word	0x00000000
        /*0490*/ 	.short	0x010a
        /*0492*/ 	.byte	0x05
	.zero		1


	//   ....[59]....
        /*0494*/ 	.word	0x00002500
        /*0498*/ 	.word	0x000000ff
        /*049c*/ 	.word	0x00000000
        /*04a0*/ 	.short	0x010a
        /*04a2*/ 	.byte	0x05
	.zero		1


	//   ....[60]....
        /*04a4*/ 	.word	0x00002590
        /*04a8*/ 	.word	0x000000ff
        /*04ac*/ 	.word	0x00000000
        /*04b0*/ 	.short	0x010a
        /*04b2*/ 	.byte	0x05
	.zero		1


	//   ....[61]....
        /*04b4*/ 	.word	0x00002620
        /*04b8*/ 	.word	0x000000ff
        /*04bc*/ 	.word	0x00000000
        /*04c0*/ 	.short	0x010a
        /*04c2*/ 	.byte	0x05
	.zero		1


	//   ....[62]....
        /*04c4*/ 	.word	0x000026b0
        /*04c8*/ 	.word	0x000000ff
        /*04cc*/ 	.word	0x00000000
        /*04d0*/ 	.short	0x010a
        /*04d2*/ 	.byte	0x05
	.zero		1


	//   ....[63]....
        /*04d4*/ 	.word	0x00002740
        /*04d8*/ 	.word	0x000000ff
        /*04dc*/ 	.word	0x00000000
        /*04e0*/ 	.short	0x010a
        /*04e2*/ 	.byte	0x05
	.zero		1


	//   ....[64]....
        /*04e4*/ 	.word	0x000027d0
        /*04e8*/ 	.word	0x000000ff
        /*04ec*/ 	.word	0x00000000
        /*04f0*/ 	.short	0x010a
        /*04f2*/ 	.byte	0x05
	.zero		1


	//   ....[65]....
        /*04f4*/ 	.word	0x00002860
        /*04f8*/ 	.word	0x000000ff
        /*04fc*/ 	.word	0x00000000
        /*0500*/ 	.short	0x010a
        /*0502*/ 	.byte	0x05
	.zero		1


	//   ....[66]....
        /*0504*/ 	.word	0x000028f0
        /*0508*/ 	.word	0x000000ff
        /*050c*/ 	.word	0x00000000
        /*0510*/ 	.short	0x010a
        /*0512*/ 	.byte	0x05
	.zero		1


	//   ....[67]....
        /*0514*/ 	.word	0x00002980
        /*0518*/ 	.word	0x000000ff
        /*051c*/ 	.word	0x00000000
        /*0520*/ 	.short	0x010a
        /*0522*/ 	.byte	0x05
	.zero		1


	//   ....[68]....
        /*0524*/ 	.word	0x00002a10
        /*0528*/ 	.word	0x000000ff
        /*052c*/ 	.word	0x00000000
        /*0530*/ 	.short	0x010a
        /*0532*/ 	.byte	0x05
	.zero		1


	//   ....[69]....
        /*0534*/ 	.word	0x00002ab0
        /*0538*/ 	.word	0x00000000
        /*053c*/ 	.word	0x00000000
        /*0540*/ 	.short	0x010a
        /*0542*/ 	.byte	0xff
	.zero		1


	//   ....[70]....
        /*0544*/ 	.word	0x00002bd0
        /*0548*/ 	.word	0x00000000
        /*054c*/ 	.word	0x00000150
        /*0550*/ 	.short	0x010a
        /*0552*/ 	.byte	0xff
	.zero		1


	//   ....[71]....
        /*0554*/ 	.word	0x00002c30
        /*0558*/ 	.word	0x00000004
        /*055c*/ 	.word	0x00000000
        /*0560*/ 	.short	0x0101
        /*0562*/ 	.byte	0xff
	.zero		1


	//   ....[72]....
        /*0564*/ 	.word	0x00002c50
        /*0568*/ 	.word	0x000000ff
        /*056c*/ 	.word	0x00000100
        /*0570*/ 	.short	0x010a
        /*0572*/ 	.byte	0x05
	.zero		1


	//   ....[73]....
        /*0574*/ 	.word	0x00002d70
        /*0578*/ 	.word	0x00000000
        /*057c*/ 	.word	0x000000f0
        /*0580*/ 	.short	0x010a
        /*0582*/ 	.byte	0xff
	.zero		1


	//   ....[74]....
        /*0584*/ 	.word	0x00002e80
        /*0588*/ 	.word	0x00000000
        /*058c*/ 	.word	0x00000000
        /*0590*/ 	.short	0x0101
        /*0592*/ 	.byte	0xff
	.zero		1


	//   ....[75]....
        /*0594*/ 	.word	0x00002f10
        /*0598*/ 	.word	0x000000ff
        /*059c*/ 	.word	0x00000100
        /*05a0*/ 	.short	0x0106
        /*05a2*/ 	.byte	0x05
	.zero		1


	//   ....[76]....
        /*05a4*/ 	.word	0x00002f30
        /*05a8*/ 	.word	0x000000ff
        /*05ac*/ 	.word	0x00000100
        /*05b0*/ 	.short	0x010a
        /*05b2*/ 	.byte	0x05
	.zero		1


	//   ....[77]....
        /*05b4*/ 	.word	0x00002fc0
        /*05b8*/ 	.word	0x000000ff
        /*05bc*/ 	.word	0x00000100
        /*05c0*/ 	.short	0x0106
        /*05c2*/ 	.byte	0x04
	.zero		1


	//   ....[78]....
        /*05c4*/ 	.word	0x00003000
        /*05c8*/ 	.word	0x00000000
        /*05cc*/ 	.word	0x00000100
        /*05d0*/ 	.short	0x010a
        /*05d2*/ 	.byte	0xff
	.zero		1


	//   ....[79]....
        /*05d4*/ 	.word	0x00003540
        /*05d8*/ 	.word	0x00000000
        /*05dc*/ 	.word	0x000000f0
        /*05e0*/ 	.short	0x010a
        /*05e2*/ 	.byte	0xff
	.zero		1


	//   ....[80]....
        /*05e4*/ 	.word	0x00003640
        /*05e8*/ 	.word	0x00000003
        /*05ec*/ 	.word	0x00000000
        /*05f0*/ 	.short	0x0101
        /*05f2*/ 	.byte	0xff
	.zero		1


	//   ....[81]....
        /*05f4*/ 	.word	0x00003650
        /*05f8*/ 	.word	0x000000ff
        /*05fc*/ 	.word	0x00000000
        /*0600*/ 	.short	0x010a
        /*0602*/ 	.byte	0x06
	.zero		1


	//   ....[82]....
        /*0604*/ 	.word	0x000036d0
        /*0608*/ 	.word	0x000000ff
        /*060c*/ 	.word	0x00000130
        /*0610*/ 	.short	0x010a
        /*0612*/ 	.byte	0x07
	.zero		1


	//   ....[83]....
        /*0614*/ 	.word	0x000037b0
        /*0618*/ 	.word	0x000000ff
        /*061c*/ 	.word	0x00000000
        /*0620*/ 	.short	0x010a
        /*0622*/ 	.byte	0x06
	.zero		1


	//   ....[84]....
        /*0624*/ 	.word	0x000038e0
        /*0628*/ 	.word	0x000000ff
        /*062c*/ 	.word	0x00000000
        /*0630*/ 	.short	0x010a
        /*0632*/ 	.byte	0x1a
	.zero		1


	//   ....[85]....
        /*0634*/ 	.word	0x00003b80
        /*0638*/ 	.word	0x000000ff
        /*063c*/ 	.word	0x00000000
        /*0640*/ 	.short	0x010a
        /*0642*/ 	.byte	0x06
	.zero		1


	//   ....[86]....
        /*0644*/ 	.word	0x00003c10
        /*0648*/ 	.word	0x000000ff
        /*064c*/ 	.word	0x00000000
        /*0650*/ 	.short	0x010a
        /*0652*/ 	.byte	0x06
	.zero		1


	//   ....[87]....
        /*0654*/ 	.word	0x00003ca0
        /*0658*/ 	.word	0x000000ff
        /*065c*/ 	.word	0x00000000
        /*0660*/ 	.short	0x010a
        /*0662*/ 	.byte	0x06
	.zero		1


	//   ....[88]....
        /*0664*/ 	.word	0x00003d30
        /*0668*/ 	.word	0x000000ff
        /*066c*/ 	.word	0x00000000
        /*0670*/ 	.short	0x010a
        /*0672*/ 	.byte	0x07
	.zero		1


	//   ....[89]....
        /*0674*/ 	.word	0x00004170
        /*0678*/ 	.word	0x00000000
        /*067c*/ 	.word	0x000000f0
        /*0680*/ 	.short	0x010a
        /*0682*/ 	.byte	0xff
	.zero		1


	//   ....[90]....
        /*0684*/ 	.word	0x00004260
        /*0688*/ 	.word	0x00000000
        /*068c*/ 	.word	0x00000000
        /*0690*/ 	.short	0x0101
        /*0692*/ 	.byte	0xff
	.zero		1


	//   ....[91]....
        /*0694*/ 	.word	0x00004580
        /*0698*/ 	.word	0x000000ff
        /*069c*/ 	.word	0x000000e8
        /*06a0*/ 	.short	0x010a
        /*06a2*/ 	.byte	0x06
	.zero		1


	//   ....[92]....
        /*06a4*/ 	.word	0x00004700
        /*06a8*/ 	.word	0x000000ff
        /*06ac*/ 	.word	0x000000d8
        /*06b0*/ 	.short	0x010a
        /*06b2*/ 	.byte	0x06
	.zero		1


	//   ....[93]....
        /*06b4*/ 	.word	0x00004a30
        /*06b8*/ 	.word	0x000000ff
        /*06bc*/ 	.word	0x000000d0
        /*06c0*/ 	.short	0x010b
        /*06c2*/ 	.byte	0x06
	.zero		1


	//   ....[94]....
        /*06c4*/ 	.word	0x00004a50
        /*06c8*/ 	.word	0x000000ff
        /*06cc*/ 	.word	0x00000000
        /*06d0*/ 	.short	0x0101
        /*06d2*/ 	.byte	0x25
	.zero		1


	//   ....[95]....
        /*06d4*/ 	.word	0x00004a90
        /*06d8*/ 	.word	0x00000000
        /*06dc*/ 	.word	0x000000d8
        /*06e0*/ 	.short	0x010a
        /*06e2*/ 	.byte	0xff
	.zero		1


	//   ....[96]....
        /*06e4*/ 	.word	0x00004df0
        /*06e8*/ 	.word	0x00000000
        /*06ec*/ 	.word	0x000000f0
        /*06f0*/ 	.short	0x010a
        /*06f2*/ 	.byte	0xff
	.zero		1


	//   ....[97]....
        /*06f4*/ 	.word	0x00004f00
        /*06f8*/ 	.word	0x00000000
        /*06fc*/ 	.word	0x00000000
        /*0700*/ 	.short	0x0101
        /*0702*/ 	.byte	0xff
	.zero		1


	//   ....[98]....
        /*0704*/ 	.word	0x000058b0
        /*0708*/ 	.word	0x000000ff
        /*070c*/ 	.word	0x000000d0
        /*0710*/ 	.short	0x010a
        /*0712*/ 	.byte	0x2b
	.zero		1


	//   ....[99]....
        /*0714*/ 	.word	0x000058d0
        /*0718*/ 	.word	0x0000005c
        /*071c*/ 	.word	0x00000110
        /*0720*/ 	.short	0x010a
        /*0722*/ 	.byte	0xff
	.zero		1


	//   ....[100]....
        /*0724*/ 	.word	0x00005a20
        /*0728*/ 	.word	0x000000ff
        /*072c*/ 	.word	0x000000d0
        /*0730*/ 	.short	0x010a
        /*0732*/ 	.byte	0x2b
	.zero		1


	//   ....[101]....
        /*0734*/ 	.word	0x00005b00
        /*0738*/ 	.word	0x000000ff
        /*073c*/ 	.word	0x00000000
        /*0740*/ 	.short	0x0101
        /*0742*/ 	.byte	0x04
	.zero		1


	//   ....[102]....
        /*0744*/ 	.word	0x00005b60
        /*0748*/ 	.word	0x0000005c
        /*074c*/ 	.word	0x00000110
        /*0750*/ 	.short	0x010a
        /*0752*/ 	.byte	0xff
	.zero		1


	//   ....[103]....
        /*0754*/ 	.word	0x00005f30
        /*0758*/ 	.word	0x000000ff
        /*075c*/ 	.word	0x00000000
        /*0760*/ 	.short	0x0101
        /*0762*/ 	.byte	0x05
	.zero		1


	//   ....[104]....
        /*0764*/ 	.word	0x000067c0
        /*0768*/ 	.word	0x00000003
        /*076c*/ 	.word	0x00000160
        /*0770*/ 	.short	0x010a
        /*0772*/ 	.byte	0xff
	.zero		1


	//   ....[105]....
        /*0774*/ 	.word	0x00006820
        /*0778*/ 	.word	0x00000002
        /*077c*/ 	.word	0x00000068
        /*0780*/ 	.short	0x010a
        /*0782*/ 	.byte	0xff
	.zero		1


	//   ....[106]....
        /*0784*/ 	.word	0x00006880
        /*0788*/ 	.word	0x00000002
        /*078c*/ 	.word	0x00000068
        /*0790*/ 	.short	0x010a
        /*0792*/ 	.byte	0xff
	.zero		1


	//   ....[107]....
        /*0794*/ 	.word	0x000068d0
        /*0798*/ 	.word	0x00000002
        /*079c*/ 	.word	0x000000f0
        /*07a0*/ 	.short	0x010a
        /*07a2*/ 	.byte	0xff
	.zero		1


	//   ....[108]....
        /*07a4*/ 	.word	0x00006930
        /*07a8*/ 	.word	0x00000000
        /*07ac*/ 	.word	0x00000000
        /*07b0*/ 	.short	0x010a
        /*07b2*/ 	.byte	0xff
	.zero		1


	//   ....[109]....
        /*07b4*/ 	.word	0x00006990
        /*07b8*/ 	.word	0x00000000
        /*07bc*/ 	.word	0x00000000
        /*07c0*/ 	.short	0x010a
        /*07c2*/ 	.byte	0xff
	.zero		1


	//   ....[110]....
        /*07c4*/ 	.word	0x000069f0
        /*07c8*/ 	.word	0x00000000
        /*07cc*/ 	.word	0x00000000
        /*07d0*/ 	.short	0x010a
        /*07d2*/ 	.byte	0xff
	.zero		1


	//   ....[111]....
        /*07d4*/ 	.word	0x00006a50
        /*07d8*/ 	.word	0x00000000
        /*07dc*/ 	.word	0x00000000
        /*07e0*/ 	.short	0x010a
        /*07e2*/ 	.byte	0xff
	.zero		1


	//   ....[112]....
        /*07e4*/ 	.word	0x00006ab0
        /*07e8*/ 	.word	0x00000000
        /*07ec*/ 	.word	0x00000000
        /*07f0*/ 	.short	0x010a
        /*07f2*/ 	.byte	0xff
	.zero		1


	//   ....[113]....
        /*07f4*/ 	.word	0x00006b10
        /*07f8*/ 	.word	0x00000000
        /*07fc*/ 	.word	0x00000000
        /*0800*/ 	.short	0x010a
        /*0802*/ 	.byte	0xff
	.zero		1


	//   ....[114]....
        /*0804*/ 	.word	0x00006b70
        /*0808*/ 	.word	0x00000000
        /*080c*/ 	.word	0x00000000
        /*0810*/ 	.short	0x010a
        /*0812*/ 	.byte	0xff
	.zero		1


	//   ....[115]....
        /*0814*/ 	.word	0x00006bd0
        /*0818*/ 	.word	0x00000000
        /*081c*/ 	.word	0x00000000
        /*0820*/ 	.short	0x010a
        /*0822*/ 	.byte	0xff
	.zero		1


	//   ....[116]....
        /*0824*/ 	.word	0x00006c30
        /*0828*/ 	.word	0x00000000
        /*082c*/ 	.word	0x00000000
        /*0830*/ 	.short	0x010a
        /*0832*/ 	.byte	0xff
	.zero		1


	//   ....[117]....
        /*0834*/ 	.word	0x00006c90
        /*0838*/ 	.word	0x00000000
        /*083c*/ 	.word	0x00000000
        /*0840*/ 	.short	0x010a
        /*0842*/ 	.byte	0xff
	.zero		1


	//   ....[118]....
        /*0844*/ 	.word	0x00006cf0
        /*0848*/ 	.word	0x00000000
        /*084c*/ 	.word	0x00000000
        /*0850*/ 	.short	0x010a
        /*0852*/ 	.byte	0xff
	.zero		1


	//   ....[119]....
        /*0854*/ 	.word	0x00006d50
        /*0858*/ 	.word	0x00000000
        /*085c*/ 	.word	0x00000000
        /*0860*/ 	.short	0x010a
        /*0862*/ 	.byte	0xff
	.zero		1


	//   ....[120]....
        /*0864*/ 	.word	0x00006da0
        /*0868*/ 	.word	0x00000000
        /*086c*/ 	.word	0x00000150
        /*0870*/ 	.short	0x010a
        /*0872*/ 	.byte	0xff
	.zero		1


	//   ....[121]....
        /*0874*/ 	.word	0x00006e00
        /*0878*/ 	.word	0x00000000
        /*087c*/ 	.word	0x00000100
        /*0880*/ 	.short	0x010a
        /*0882*/ 	.byte	0xff
	.zero		1


	//   ....[122]....
        /*0884*/ 	.word	0x00006e50
        /*0888*/ 	.word	0x00000000
        /*088c*/ 	.word	0x000000f0
        /*0890*/ 	.short	0x010a
        /*0892*/ 	.byte	0xff
	.zero		1


	//   ....[123]....
        /*0894*/ 	.word	0x00006eb0
        /*0898*/ 	.word	0x00000000
        /*089c*/ 	.word	0x00000100
        /*08a0*/ 	.short	0x010a
        /*08a2*/ 	.byte	0xff
	.zero		1


	//   ....[124]....
        /*08a4*/ 	.word	0x00006f00
        /*08a8*/ 	.word	0x00000000
        /*08ac*/ 	.word	0x000000f0
        /*08b0*/ 	.short	0x010a
        /*08b2*/ 	.byte	0xff
	.zero		1


	//   ....[125]....
        /*08b4*/ 	.word	0x00006f60
        /*08b8*/ 	.word	0x00000003
        /*08bc*/ 	.word	0x00000130
        /*08c0*/ 	.short	0x010a
        /*08c2*/ 	.byte	0xff
	.zero		1


	//   ....[126]....
        /*08c4*/ 	.word	0x00006fc0
        /*08c8*/ 	.word	0x00000000
        /*08cc*/ 	.word	0x00000000
        /*08d0*/ 	.short	0x010a
        /*08d2*/ 	.byte	0xff
	.zero		1


	//   ....[127]....
        /*08d4*/ 	.word	0x00007020
        /*08d8*/ 	.word	0x00000000
        /*08dc*/ 	.word	0x00000000
        /*08e0*/ 	.short	0x010a
        /*08e2*/ 	.byte	0xff
	.zero		1


	//   ....[128]....
        /*08e4*/ 	.word	0x00007080
        /*08e8*/ 	.word	0x00000000
        /*08ec*/ 	.word	0x00000000
        /*08f0*/ 	.short	0x010a
        /*08f2*/ 	.byte	0xff
	.zero		1


	//   ....[129]....
        /*08f4*/ 	.word	0x000070e0
        /*08f8*/ 	.word	0x00000000
        /*08fc*/ 	.word	0x00000000
        /*0900*/ 	.short	0x010a
        /*0902*/ 	.byte	0xff
	.zero		1


	//   ....[130]....
        /*0904*/ 	.word	0x00007140
        /*0908*/ 	.word	0x00000000
        /*090c*/ 	.word	0x00000000
        /*0910*/ 	.short	0x010a
        /*0912*/ 	.byte	0xff
	.zero		1


	//   ....[131]....
        /*0914*/ 	.word	0x00007190
        /*0918*/ 	.word	0x00000000
        /*091c*/ 	.word	0x000000f0
        /*0920*/ 	.short	0x010a
        /*0922*/ 	.byte	0xff
	.zero		1


	//   ....[132]....
        /*0924*/ 	.word	0x000071f0
        /*0928*/ 	.word	0x00000000
        /*092c*/ 	.word	0x000000e8
        /*0930*/ 	.short	0x010a
        /*0932*/ 	.byte	0xff
	.zero		1


	//   ....[133]....
        /*0934*/ 	.word	0x00007250
        /*0938*/ 	.word	0x00000003
        /*093c*/ 	.word	0x000000d8
        /*0940*/ 	.short	0x010a
        /*0942*/ 	.byte	0xff
	.zero		1


	//   ....[134]....
        /*0944*/ 	.word	0x000072a0
        /*0948*/ 	.word	0x00000000
        /*094c*/ 	.word	0x000000f0
        /*0950*/ 	.short	0x010a
        /*0952*/ 	.byte	0xff
	.zero		1


	//   ....[135]....
        /*0954*/ 	.word	0x00007300
        /*0958*/ 	.word	0x00000000
        /*095c*/ 	.word	0x000000d0
        /*0960*/ 	.short	0x010a
        /*0962*/ 	.byte	0xff
	.zero		1


	//   ....[136]....
        /*0964*/ 	.word	0x00007350
        /*0968*/ 	.word	0x0000005c
        /*096c*/ 	.word	0x00000110
        /*0970*/ 	.short	0x010a
        /*0972*/ 	.byte	0xff
	.zero		1


	//----- nvinfo : EIATTR_NUM_MBARRIERS
	.align		4
.L_47:
        /*0974*/ 	.byte	0x03, 0x38
        /*0976*/ 	.short	0x002e


	//----- nvinfo : EIATTR_EXIT_INSTR_OFFSETS
	.align		4
        /*0978*/ 	.byte	0x04, 0x1c
        /*097a*/ 	.short	(.L_49 - .L_48)


	//   ....[0]....
.L_48:
        /*097c*/ 	.word	0x00002ae0


	//   ....[1]....
        /*0980*/ 	.word	0x00002fd0


	//   ....[2]....
        /*0984*/ 	.word	0x00003030


	//   ....[3]....
        /*0988*/ 	.word	0x00003f90


	//   ....[4]....
        /*098c*/ 	.word	0x00004ac0


	//   ....[5]....
        /*0990*/ 	.word	0x00004b00


	//   ....[6]....
        /*0994*/ 	.word	0x000067b0


	//----- nvinfo : EIATTR_MAX_THREADS
	.align		4
.L_49:
        /*0998*/ 	.byte	0x04, 0x05
        /*099a*/ 	.short	(.L_51 - .L_50)
.L_50:
        /*099c*/ 	.word	0x00000100
        /*09a0*/ 	.word	0x00000001
        /*09a4*/ 	.word	0x00000001


	//----- nvinfo : EIATTR_CRS_STACK_SIZE
	.align		4
.L_51:
        /*09a8*/ 	.byte	0x04, 0x1e
        /*09aa*/ 	.short	(.L_53 - .L_52)
.L_52:
        /*09ac*/ 	.word	0x00000000


	//----- nvinfo : EIATTR_CBANK_PARAM_SIZE
	.align		4
.L_53:
        /*09b0*/ 	.byte	0x03, 0x19
        /*09b2*/ 	.short	0x0800


	//----- nvinfo : EIATTR_PARAM_CBANK
	.align		4
        /*09b4*/ 	.byte	0x04, 0x0a
        /*09b6*/ 	.short	(.L_55 - .L_54)
	.align		4
.L_54:
        /*09b8*/ 	.word	index@(.nv.constant0._ZN7cutlass13device_kernelINS_4gemm6kernel13GemmUniversalIN4cute5tupleIJiiiiEEENS1_10collective13CollectiveMmaINS1_35MainloopSm100TmaUmmaWarpSpecializedILi13ELi2ELi4ENS5_IJNS4_1CILi1EEESB_SB_EEEEENS5_IJNSA_ILi64EEESE_NSA_ILi128EEEEEENS_12float_e5m2_tENS5_IJlSB_lEEESH_SI_NS4_8TiledMMAINS4_8MMA_AtomIJNS4_10MMA_TraitsINS4_19SM100_MMA_F8F6F4_SSEJSH_SH_fSE_SE_NS4_17integral_constantINS4_4UMMA5MajorELSP_0EEESQ_NSN_INSO_7ScaleInELSR_0EEESS_EEEEEENS4_6LayoutISC_NS5_IJNSA_ILi0EEESW_SW_EEEEENS5_IJNS4_10UnderscoreESZ_SZ_EEEEENS4_13SM90_TMA_LOADENS4_14ComposedLayoutINS4_7SwizzleILi3ELi4ELi3EEENS4_18smem_ptr_flag_bitsILi8EEENSV_INS5_IJNSA_ILi8EEESF_EEENS5_IJSF_SB_EEEEEEEvNS4_8identityES12_S1C_vS1D_EENS_8epilogue10collective18CollectiveEpilogueINS1F_23Sm100TmaWarpSpecializedILi1ELi1ELi32ELb0ELb0EEEJSG_NS5_IJNSV_ISE_SB_EES1K_EEESH_SI_SH_SI_NS1F_6fusion15FusionCallbacksIS1J_NS1M_17LinearCombinationISH_fSH_fLNS_15FloatRoundStyleE2EEESG_S1L_JEEENS4_5SM1004TMEM4LOAD26SM100_TMEM_LOAD_16dp32b32xES12_NS13_INS14_ILi2ELi4ELi3EEES17_NSV_INS5_IJS18_SE_EEENS5_IJSE_SB_EEEEEEENS4_39AutoVectorizingCopyWithAssumedAlignmentILi128EEENS4_14SM90_TMA_STOREES20_S22_S22_EEEvvEEEEvNT_6ParamsE)
        /*09bc*/ 	.short	0x0380
        /*09be*/ 	.short	0x0800


	//----- nvinfo : EIATTR_SW_WAR
	.align		4
.L_55:
        /*09c0*/ 	.byte	0x04, 0x36
        /*09c2*/ 	.short	(.L_57 - .L_56)
.L_56:
        /*09c4*/ 	.word	0x00000008
.L_57:


//--------------------- .nv.callgraph             --------------------------
	.section	.nv.callgraph,"",@"SHT_CUDA_CALLGRAPH"
	.align	4
	.sectionentsize	8
	.align		4
        /*0000*/ 	.word	0x00000000
	.align		4
        /*0004*/ 	.word	0xffffffff
	.align		4
        /*0008*/ 	.word	index@(_ZN7cutlass13device_kernelINS_4gemm6kernel13GemmUniversalIN4cute5tupleIJiiiiEEENS1_10collective13CollectiveMmaINS1_35MainloopSm100TmaUmmaWarpSpecializedILi13ELi2ELi4ENS5_IJNS4_1CILi1EEESB_SB_EEEEENS5_IJNSA_ILi64EEESE_NSA_ILi128EEEEEENS_12float_e5m2_tENS5_IJlSB_lEEESH_SI_NS4_8TiledMMAINS4_8MMA_AtomIJNS4_10MMA_TraitsINS4_19SM100_MMA_F8F6F4_SSEJSH_SH_fSE_SE_NS4_17integral_constantINS4_4UMMA5MajorELSP_0EEESQ_NSN_INSO_7ScaleInELSR_0EEESS_EEEEEENS4_6LayoutISC_NS5_IJNSA_ILi0EEESW_SW_EEEEENS5_IJNS4_10UnderscoreESZ_SZ_EEEEENS4_13SM90_TMA_LOADENS4_14ComposedLayoutINS4_7SwizzleILi3ELi4ELi3EEENS4_18smem_ptr_flag_bitsILi8EEENSV_INS5_IJNSA_ILi8EEESF_EEENS5_IJSF_SB_EEEEEEEvNS4_8identityES12_S1C_vS1D_EENS_8epilogue10collective18CollectiveEpilogueINS1F_23Sm100TmaWarpSpecializedILi1ELi1ELi32ELb0ELb0EEEJSG_NS5_IJNSV_ISE_SB_EES1K_EEESH_SI_SH_SI_NS1F_6fusion15FusionCallbacksIS1J_NS1M_17LinearCombinationISH_fSH_fLNS_15FloatRoundStyleE2EEESG_S1L_JEEENS4_5SM1004TMEM4LOAD26SM100_TMEM_LOAD_16dp32b32xES12_NS13_INS14_ILi2ELi4ELi3EEES17_NSV_INS5_IJS18_SE_EEENS5_IJSE_SB_EEEEEEENS4_39AutoVectorizingCopyWithAssumedAlignmentILi128EEENS4_14SM90_TMA_STOREES20_S22_S22_EEEvvEEEEvNT_6ParamsE)
	.align		4
        /*000c*/ 	.word	index@(__assertfail)
	.align		4
        /*0010*/ 	.word	0x00000000
	.align		4
        /*0014*/ 	.word	0xfffffffe
	.align		4
        /*0018*/ 	.word	0x00000000
	.align		4
        /*001c*/ 	.word	0xfffffffd
	.align		4
        /*0020*/ 	.word	0x00000000
	.align		4
        /*0024*/ 	.word	0xfffffffc


//--------------------- .nv.constant4             --------------------------
	.section	.nv.constant4,"a",@progbits
	.align	8
	.align		8
.nv.constant4:
        /*0000*/ 	.dword	__assertfail
	.align		8
        /*0008*/ 	.dword	__unnamed_1
	.align		8
        /*0010*/ 	.dword	__unnamed_2
	.align		8
        /*0018*/ 	.dword	_ZN40_INTERNAL_6f9aaf58_4_k_cu_67aa63fa_207364cuda3std3__45__cpo5beginE
	.align		8
        /*0020*/ 	.dword	_ZN40_INTERNAL_6f9aaf58_4_k_cu_67aa63fa_207364cuda3std3__45__cpo3endE
	.align		8
        /*0028*/ 	.dword	_ZN40_INTERNAL_6f9aaf58_4_k_cu_67aa63fa_207364cuda3std3__45__cpo6cbeginE
	.align		8
        /*0030*/ 	.dword	_ZN40_INTERNAL_6f9aaf58_4_k_cu_67aa63fa_207364cuda3std3__45__cpo4cendE
	.align		8
        /*0038*/ 	.dword	_ZN40_INTERNAL_6f9aaf58_4_k_cu_67aa63fa_207364cuda3std3__442_GLOBAL__N__6f9aaf58_4_k_cu_67aa63fa_207366ignoreE
	.align		8
        /*0040*/ 	.dword	_ZN40_INTERNAL_6f9aaf58_4_k_cu_67aa63fa_207364cuda3std3__419piecewise_constructE
	.align		8
        /*0048*/ 	.dword	_ZN40_INTERNAL_6f9aaf58_4_k_cu_67aa63fa_207364cuda3std3__48in_placeE
	.align		8
        /*0050*/ 	.dword	_ZN40_INTERNAL_6f9aaf58_4_k_cu_67aa63fa_207364cuda3std6ranges3__45__cpo4swapE
	.align		8
        /*0058*/ 	.dword	_ZN40_INTERNAL_6f9aaf58_4_k_cu_67aa63fa_207364cuda3std6ranges3__45__cpo9iter_moveE
	.align		8
        /*0060*/ 	.dword	_ZN40_INTERNAL_6f9aaf58_4_k_cu_67aa63fa_207364cute7productE
	.align		8
        /*0068*/ 	.dword	_ZN40_INTERNAL_6f9aaf58_4_k_cu_67aa63fa_207364cute1_E
	.align		8
        /*0070*/ 	.dword	$str$25
	.align		8
        /*0078*/ 	.dword	$str$26
	.align		8
        /*0080*/ 	.dword	$str$27
	.align		8
        /*0088*/ 	.dword	$str$28


//--------------------- .text._ZN7cutlass13device_kernelINS_4gemm6kernel13GemmUniversalIN4cute5tupleIJiiiiEEENS1_10collective13CollectiveMmaINS1_35MainloopSm100TmaUmmaWarpSpecializedILi13ELi2ELi4ENS5_IJNS4_1CILi1EEESB_SB_EEEEENS5_IJNSA_ILi64EEESE_NSA_ILi128EEEEEENS_12float_e5m2_tENS5_IJlSB_lEEESH_SI_NS4_8TiledMMAINS4_8MMA_AtomIJNS4_10MMA_TraitsINS4_19SM100_MMA_F8F6F4_SSEJSH_SH_fSE_SE_NS4_17integral_constantINS4_4UMMA5MajorELSP_0EEESQ_NSN_INSO_7ScaleInELSR_0EEESS_EEEEEENS4_6LayoutISC_NS5_IJNSA_ILi0EEESW_SW_EEEEENS5_IJNS4_10UnderscoreESZ_SZ_EEEEENS4_13SM90_TMA_LOADENS4_14ComposedLayoutINS4_7SwizzleILi3ELi4ELi3EEENS4_18smem_ptr_flag_bitsILi8EEENSV_INS5_IJNSA_ILi8EEESF_EEENS5_IJSF_SB_EEEEEEEvNS4_8identityES12_S1C_vS1D_EENS_8epilogue10collective18CollectiveEpilogueINS1F_23Sm100TmaWarpSpecializedILi1ELi1ELi32ELb0ELb0EEEJSG_NS5_IJNSV_ISE_SB_EES1K_EEESH_SI_SH_SI_NS1F_6fusion15FusionCallbacksIS1J_NS1M_17LinearCombinationISH_fSH_fLNS_15FloatRoundStyleE2EEESG_S1L_JEEENS4_5SM1004TMEM4LOAD26SM100_TMEM_LOAD_16dp32b32xES12_NS13_INS14_ILi2ELi4ELi3EEES17_NSV_INS5_IJS18_SE_EEENS5_IJSE_SB_EEEEEEENS4_39AutoVectorizingCopyWithAssumedAlignmentILi128EEENS4_14SM90_TMA_STOREES20_S22_S22_EEEvvEEEEvNT_6ParamsE --------------------------
	.section	.text._ZN7cutlass13device_kernelINS_4gemm6kernel13GemmUniversalIN4cute5tupleIJiiiiEEENS1_10collective13CollectiveMmaINS1_35MainloopSm100TmaUmmaWarpSpecializedILi13ELi2ELi4ENS5_IJNS4_1CILi1EEESB_SB_EEEEENS5_IJNSA_ILi64EEESE_NSA_ILi128EEEEEENS_12float_e5m2_tENS5_IJlSB_lEEESH_SI_NS4_8TiledMMAINS4_8MMA_AtomIJNS4_10MMA_TraitsINS4_19SM100_MMA_F8F6F4_SSEJSH_SH_fSE_SE_NS4_17integral_constantINS4_4UMMA5MajorELSP_0EEESQ_NSN_INSO_7ScaleInELSR_0EEESS_EEEEEENS4_6LayoutISC_NS5_IJNSA_ILi0EEESW_SW_EEEEENS5_IJNS4_10UnderscoreESZ_SZ_EEEEENS4_13SM90_TMA_LOADENS4_14ComposedLayoutINS4_7SwizzleILi3ELi4ELi3EEENS4_18smem_ptr_flag_bitsILi8EEENSV_INS5_IJNSA_ILi8EEESF_EEENS5_IJSF_SB_EEEEEEEvNS4_8identityES12_S1C_vS1D_EENS_8epilogue10collective18CollectiveEpilogueINS1F_23Sm100TmaWarpSpecializedILi1ELi1ELi32ELb0ELb0EEEJSG_NS5_IJNSV_ISE_SB_EES1K_EEESH_SI_SH_SI_NS1F_6fusion15FusionCallbacksIS1J_NS1M_17LinearCombinationISH_fSH_fLNS_15FloatRoundStyleE2EEESG_S1L_JEEENS4_5SM1004TMEM4LOAD26SM100_TMEM_LOAD_16dp32b32xES12_NS13_INS14_ILi2ELi4ELi3EEES17_NSV_INS5_IJS18_SE_EEENS5_IJSE_SB_EEEEEEENS4_39AutoVectorizingCopyWithAssumedAlignmentILi128EEENS4_14SM90_TMA_STOREES20_S22_S22_EEEvvEEEEvNT_6ParamsE,"ax",@progbits
	.align	128
.text._ZN7cutlass13device_kernelINS_4gemm6kernel13GemmUniversalIN4cute5tupleIJiiiiEEENS1_10collective13CollectiveMmaINS1_35MainloopSm100TmaUmmaWarpSpecializedILi13ELi2ELi4ENS5_IJNS4_1CILi1EEESB_SB_EEEEENS5_IJNSA_ILi64EEESE_NSA_ILi128EEEEEENS_12float_e5m2_tENS5_IJlSB_lEEESH_SI_NS4_8TiledMMAINS4_8MMA_AtomIJNS4_10MMA_TraitsINS4_19SM100_MMA_F8F6F4_SSEJSH_SH_fSE_SE_NS4_17integral_constantINS4_4UMMA5MajorELSP_0EEESQ_NSN_INSO_7ScaleInELSR_0EEESS_EEEEEENS4_6LayoutISC_NS5_IJNSA_ILi0EEESW_SW_EEEEENS5_IJNS4_10UnderscoreESZ_SZ_EEEEENS4_13SM90_TMA_LOADENS4_14ComposedLayoutINS4_7SwizzleILi3ELi4ELi3EEENS4_18smem_ptr_flag_bitsILi8EEENSV_INS5_IJNSA_ILi8EEESF_EEENS5_IJSF_SB_EEEEEEEvNS4_8identityES12_S1C_vS1D_EENS_8epilogue10collective18CollectiveEpilogueINS1F_23Sm100TmaWarpSpecializedILi1ELi1ELi32ELb0ELb0EEEJSG_NS5_IJNSV_ISE_SB_EES1K_EEESH_SI_SH_SI_NS1F_6fusion15FusionCallbacksIS1J_NS1M_17LinearCombinationISH_fSH_fLNS_15FloatRoundStyleE2EEESG_S1L_JEEENS4_5SM1004TMEM4LOAD26SM100_TMEM_LOAD_16dp32b32xES12_NS13_INS14_ILi2ELi4ELi3EEES17_NSV_INS5_IJS18_SE_EEENS5_IJSE_SB_EEEEEEENS4_39AutoVectorizingCopyWithAssumedAlignmentILi128EEENS4_14SM90_TMA_STOREES20_S22_S22_EEEvvEEEEvNT_6ParamsE:
        .type           _ZN7cutlass13device_kernelINS_4gemm6kernel13GemmUniversalIN4cute5tupleIJiiiiEEENS1_10collective13CollectiveMmaINS1_35MainloopSm100TmaUmmaWarpSpecializedILi13ELi2ELi4ENS5_IJNS4_1CILi1EEESB_SB_EEEEENS5_IJNSA_ILi64EEESE_NSA_ILi128EEEEEENS_12float_e5m2_tENS5_IJlSB_lEEESH_SI_NS4_8TiledMMAINS4_8MMA_AtomIJNS4_10MMA_TraitsINS4_19SM100_MMA_F8F6F4_SSEJSH_SH_fSE_SE_NS4_17integral_constantINS4_4UMMA5MajorELSP_0EEESQ_NSN_INSO_7ScaleInELSR_0EEESS_EEEEEENS4_6LayoutISC_NS5_IJNSA_ILi0EEESW_SW_EEEEENS5_IJNS4_10UnderscoreESZ_SZ_EEEEENS4_13SM90_TMA_LOADENS4_14ComposedLayoutINS4_7SwizzleILi3ELi4ELi3EEENS4_18smem_ptr_flag_bitsILi8EEENSV_INS5_IJNSA_ILi8EEESF_EEENS5_IJSF_SB_EEEEEEEvNS4_8identityES12_S1C_vS1D_EENS_8epilogue10collective18CollectiveEpilogueINS1F_23Sm100TmaWarpSpecializedILi1ELi1ELi32ELb0ELb0EEEJSG_NS5_IJNSV_ISE_SB_EES1K_EEESH_SI_SH_SI_NS1F_6fusion15FusionCallbacksIS1J_NS1M_17LinearCombinationISH_fSH_fLNS_15FloatRoundStyleE2EEESG_S1L_JEEENS4_5SM1004TMEM4LOAD26SM100_TMEM_LOAD_16dp32b32xES12_NS13_INS14_ILi2ELi4ELi3EEES17_NSV_INS5_IJS18_SE_EEENS5_IJSE_SB_EEEEEEENS4_39AutoVectorizingCopyWithAssumedAlignmentILi128EEENS4_14SM90_TMA_STOREES20_S22_S22_EEEvvEEEEvNT_6ParamsE,@function
        .size           _ZN7cutlass13device_kernelINS_4gemm6kernel13GemmUniversalIN4cute5tupleIJiiiiEEENS1_10collective13CollectiveMmaINS1_35MainloopSm100TmaUmmaWarpSpecializedILi13ELi2ELi4ENS5_IJNS4_1CILi1EEESB_SB_EEEEENS5_IJNSA_ILi64EEESE_NSA_ILi128EEEEEENS_12float_e5m2_tENS5_IJlSB_lEEESH_SI_NS4_8TiledMMAINS4_8MMA_AtomIJNS4_10MMA_TraitsINS4_19SM100_MMA_F8F6F4_SSEJSH_SH_fSE_SE_NS4_17integral_constantINS4_4UMMA5MajorELSP_0EEESQ_NSN_INSO_7ScaleInELSR_0EEESS_EEEEEENS4_6LayoutISC_NS5_IJNSA_ILi0EEESW_SW_EEEEENS5_IJNS4_10UnderscoreESZ_SZ_EEEEENS4_13SM90_TMA_LOADENS4_14ComposedLayoutINS4_7SwizzleILi3ELi4ELi3EEENS4_18smem_ptr_flag_bitsILi8EEENSV_INS5_IJNSA_ILi8EEESF_EEENS5_IJSF_SB_EEEEEEEvNS4_8identityES12_S1C_vS1D_EENS_8epilogue10collective18CollectiveEpilogueINS1F_23Sm100TmaWarpSpecializedILi1ELi1ELi32ELb0ELb0EEEJSG_NS5_IJNSV_ISE_SB_EES1K_EEESH_SI_SH_SI_NS1F_6fusion15FusionCallbacksIS1J_NS1M_17LinearCombinationISH_fSH_fLNS_15FloatRoundStyleE2EEESG_S1L_JEEENS4_5SM1004TMEM4LOAD26SM100_TMEM_LOAD_16dp32b32xES12_NS13_INS14_ILi2ELi4ELi3EEES17_NSV_INS5_IJS18_SE_EEENS5_IJSE_SB_EEEEEEENS4_39AutoVectorizingCopyWithAssumedAlignmentILi128EEENS4_14SM90_TMA_STOREES20_S22_S22_EEEvvEEEEvNT_6ParamsE,(.L_x_156 - _ZN7cutlass13device_kernelINS_4gemm6kernel13GemmUniversalIN4cute5tupleIJiiiiEEENS1_10collective13CollectiveMmaINS1_35MainloopSm100TmaUmmaWarpSpecializedILi13ELi2ELi4ENS5_IJNS4_1CILi1EEESB_SB_EEEEENS5_IJNSA_ILi64EEESE_NSA_ILi128EEEEEENS_12float_e5m2_tENS5_IJlSB_lEEESH_SI_NS4_8TiledMMAINS4_8MMA_AtomIJNS4_10MMA_TraitsINS4_19SM100_MMA_F8F6F4_SSEJSH_SH_fSE_SE_NS4_17integral_constantINS4_4UMMA5MajorELSP_0EEESQ_NSN_INSO_7ScaleInELSR_0EEESS_EEEEEENS4_6LayoutISC_NS5_IJNSA_ILi0EEESW_SW_EEEEENS5_IJNS4_10UnderscoreESZ_SZ_EEEEENS4_13SM90_TMA_LOADENS4_14ComposedLayoutINS4_7SwizzleILi3ELi4ELi3EEENS4_18smem_ptr_flag_bitsILi8EEENSV_INS5_IJNSA_ILi8EEESF_EEENS5_IJSF_SB_EEEEEEEvNS4_8identityES12_S1C_vS1D_EENS_8epilogue10collective18CollectiveEpilogueINS1F_23Sm100TmaWarpSpecializedILi1ELi1ELi32ELb0ELb0EEEJSG_NS5_IJNSV_ISE_SB_EES1K_EEESH_SI_SH_SI_NS1F_6fusion15FusionCallbacksIS1J_NS1M_17LinearCombinationISH_fSH_fLNS_15FloatRoundStyleE2EEESG_S1L_JEEENS4_5SM1004TMEM4LOAD26SM100_TMEM_LOAD_16dp32b32xES12_NS13_INS14_ILi2ELi4ELi3EEES17_NSV_INS5_IJS18_SE_EEENS5_IJSE_SB_EEEEEEENS4_39AutoVectorizingCopyWithAssumedAlignmentILi128EEENS4_14SM90_TMA_STOREES20_S22_S22_EEEvvEEEEvNT_6ParamsE)
        .other          _ZN7cutlass13device_kernelINS_4gemm6kernel13GemmUniversalIN4cute5tupleIJiiiiEEENS1_10collective13CollectiveMmaINS1_35MainloopSm100TmaUmmaWarpSpecializedILi13ELi2ELi4ENS5_IJNS4_1CILi1EEESB_SB_EEEEENS5_IJNSA_ILi64EEESE_NSA_ILi128EEEEEENS_12float_e5m2_tENS5_IJlSB_lEEESH_SI_NS4_8TiledMMAINS4_8MMA_AtomIJNS4_10MMA_TraitsINS4_19SM100_MMA_F8F6F4_SSEJSH_SH_fSE_SE_NS4_17integral_constantINS4_4UMMA5MajorELSP_0EEESQ_NSN_INSO_7ScaleInELSR_0EEESS_EEEEEENS4_6LayoutISC_NS5_IJNSA_ILi0EEESW_SW_EEEEENS5_IJNS4_10UnderscoreESZ_SZ_EEEEENS4_13SM90_TMA_LOADENS4_14ComposedLayoutINS4_7SwizzleILi3ELi4ELi3EEENS4_18smem_ptr_flag_bitsILi8EEENSV_INS5_IJNSA_ILi8EEESF_EEENS5_IJSF_SB_EEEEEEEvNS4_8identityES12_S1C_vS1D_EENS_8epilogue10collective18CollectiveEpilogueINS1F_23Sm100TmaWarpSpecializedILi1ELi1ELi32ELb0ELb0EEEJSG_NS5_IJNSV_ISE_SB_EES1K_EEESH_SI_SH_SI_NS1F_6fusion15FusionCallbacksIS1J_NS1M_17LinearCombinationISH_fSH_fLNS_15FloatRoundStyleE2EEESG_S1L_JEEENS4_5SM1004TMEM4LOAD26SM100_TMEM_LOAD_16dp32b32xES12_NS13_INS14_ILi2ELi4ELi3EEES17_NSV_INS5_IJS18_SE_EEENS5_IJSE_SB_EEEEEEENS4_39AutoVectorizingCopyWithAssumedAlignmentILi128EEENS4_14SM90_TMA_STOREES20_S22_S22_EEEvvEEEEvNT_6ParamsE,@"STO_CUDA_ENTRY STV_DEFAULT"
_ZN7cutlass13device_kernelINS_4gemm6kernel13GemmUniversalIN4cute5tupleIJiiiiEEENS1_10collective13CollectiveMmaINS1_35MainloopSm100TmaUmmaWarpSpecializedILi13ELi2ELi4ENS5_IJNS4_1CILi1EEESB_SB_EEEEENS5_IJNSA_ILi64EEESE_NSA_ILi128EEEEEENS_12float_e5m2_tENS5_IJlSB_lEEESH_SI_NS4_8TiledMMAINS4_8MMA_AtomIJNS4_10MMA_TraitsINS4_19SM100_MMA_F8F6F4_SSEJSH_SH_fSE_SE_NS4_17integral_constantINS4_4UMMA5MajorELSP_0EEESQ_NSN_INSO_7ScaleInELSR_0EEESS_EEEEEENS4_6LayoutISC_NS5_IJNSA_ILi0EEESW_SW_EEEEENS5_IJNS4_10UnderscoreESZ_SZ_EEEEENS4_13SM90_TMA_LOADENS4_14ComposedLayoutINS4_7SwizzleILi3ELi4ELi3EEENS4_18smem_ptr_flag_bitsILi8EEENSV_INS5_IJNSA_ILi8EEESF_EEENS5_IJSF_SB_EEEEEEEvNS4_8identityES12_S1C_vS1D_EENS_8epilogue10collective18CollectiveEpilogueINS1F_23Sm100TmaWarpSpecializedILi1ELi1ELi32ELb0ELb0EEEJSG_NS5_IJNSV_ISE_SB_EES1K_EEESH_SI_SH_SI_NS1F_6fusion15FusionCallbacksIS1J_NS1M_17LinearCombinationISH_fSH_fLNS_15FloatRoundStyleE2EEESG_S1L_JEEENS4_5SM1004TMEM4LOAD26SM100_TMEM_LOAD_16dp32b32xES12_NS13_INS14_ILi2ELi4ELi3EEES17_NSV_INS5_IJS18_SE_EEENS5_IJSE_SB_EEEEEEENS4_39AutoVectorizingCopyWithAssumedAlignmentILi128EEENS4_14SM90_TMA_STOREES20_S22_S22_EEEvvEEEEvNT_6ParamsE:
[----:B------:R-:W1:Y:S01]  /*0000*/  LDC R1, c[0x0][0x37c] ;  /* 0x0000df00ff017b82 */ /* 0x000e620000000800 */
[----:B------:R-:W2:Y:S01]  /*0010*/  S2R R101, SR_TID.X ;  /* 0x0000000000657919 */ /* 0x000ea20000002100 */
[----:B------:R-:W3:Y:S01]  /*0020*/  LDCU.64 UR4, c[0x0][0x890] ;  /* 0x00011200ff0477ac */ /* 0x000ee20008000a00 */
[----:B------:R-:W-:Y:S02]  /*0030*/  PRMT R96, RZ, 0x7610, R96 ;  /* 0x00007610ff607816 */ /* 0x000fe40000000060 */
[----:B------:R-:W-:Y:S01]  /*0040*/  ELECT P5, URZ, PT ;  /* 0x0000000000ff782f */ /* 0x000fe200038a0000 */
[----:B------:R-:W4:Y:S01]  /*0050*/  LDCU.64 UR40, c[0x0][0x358] ;  /* 0x00006b00ff2877ac */ /* 0x000f220008000a00 */
[----:B---3--:R-:W-:-:S04]  /*0060*/  UISETP.NE.U32.AND UP0, UPT, UR4, URZ, UPT ;  /* 0x000000ff0400728c */ /* 0x008fc8000bf05070 */
[----:B------:R-:W-:Y:S01]  /*0070*/  UISETP.NE.AND.EX UP0, UPT, UR5, URZ, UPT, UP0 ;  /* 0x000000ff0500728c */ /* 0x000fe2000bf05300 */
[----:B--2---:R-:W-:-:S05]  /*0080*/  SHF.R.U32.HI R104, RZ, 0x5, R101 ;  /* 0x00000005ff687819 */ /* 0x004fca0000011665 */
[----:B------:R-:W2:Y:S02]  /*0090*/  SHFL.IDX PT, R0, R104, RZ, 0x1f ;  /* 0x00001fff68007589 */ /* 0x000ea400000e0000 */
[----:B--2---:R-:W-:Y:S01]  /*00a0*/  R2UR UR8, R0 ;  /* 0x00000000000872ca */ /* 0x004fe200000e0000 */
[----:B-1--4-:R-:W-:-:S14]  /*00b0*/  BRA.U UP0, `(.L_x_0) ;  /* 0x00000001002c7547 */ /* 0x012fdc000b800000 */
[----:B------:R-:W1:Y:S02]  /*00c0*/  LDCU.64 UR6, c[0x0][0x888] ;  /* 0x00011100ff0677ac */ /* 0x000e640008000a00 */
[----:B-1----:R-:W-:-:S04]  /*00d0*/  UISETP.NE.U32.AND UP0, UPT, UR6, URZ, UPT ;  /* 0x000000ff0600728c */ /* 0x002fc8000bf05070 */
[----:B------:R-:W-:-:S09]  /*00e0*/  UISETP.NE.AND.EX UP0, UPT, UR7, URZ, UPT, UP0 ;  /* 0x000000ff0700728c */ /* 0x000fd2000bf05300 */
[----:B------:R-:W-:Y:S05]  /*00f0*/  BRA.U !UP0, `(.L_x_1) ;  /* 0x0000000108107547 */ /* 0x000fea000b800000 */
[----:B------:R-:W1:Y:S02]  /*0100*/  LDC.64 R2, c[0x0][0x888] ;  /* 0x00022200ff027b82 */ /* 0x000e640000000a00 */
[----:B-1----:R1:W5:Y:S01]  /*0110*/  LDG.E R49, desc[UR40][R2.64] ;  /* 0x0000002802317981 */ /* 0x002362000c1e1900 */
[----:B------:R-:W-:Y:S01]  /*0120*/  HFMA2 R96, -RZ, RZ, 0, 5.9604644775390625e-08 ;  /* 0x00000001ff607431 */ /* 0x000fe200000001ff */
[----:B------:R-:W-:Y:S05]  /*0130*/  BRA `(.L_x_0) ;  /* 0x00000000000c7947 */ /* 0x000fea0003800000 */
.L_x_1:
[----:B------:R-:W1:Y:S01]  /*0140*/  LDCU UR6, c[0x0][0x880] ;  /* 0x00011000ff0677ac */ /* 0x000e620008000800 */
[----:B------:R-:W-:Y:S01]  /*0150*/  HFMA2 R96, -RZ, RZ, 0, 5.9604644775390625e-08 ;  /* 0x00000001ff607431 */ /* 0x000fe200000001ff */
[----:B-1----:R-:W-:-:S07]  /*0160*/  MOV R49, UR6 ;  /* 0x0000000600317c02 */ /* 0x002fce0008000f00 */
.L_x_0:
[----:B------:R-:W2:Y:S02]  /*0170*/  LDCU.64 UR6, c[0x0][0x8b0] ;  /* 0x00011600ff0677ac */ /* 0x000ea40008000a00 */
[----:B--2---:R-:W-:-:S04]  /*0180*/  UISETP.NE.U32.AND UP0, UPT, UR6, URZ, UPT ;  /* 0x000000ff0600728c */ /* 0x004fc8000bf05070 */
[----:B------:R-:W-:-:S09]  /*0190*/  UISETP.NE.AND.EX UP0, UPT, UR7, URZ, UPT, UP0 ;  /* 0x000000ff0700728c */ /* 0x000fd2000bf05300 */
[----:B------:R-:W-:Y:S05]  /*01a0*/  BRA.U UP0, `(.L_x_2) ;  /* 0x0000000100247547 */ /* 0x000fea000b800000 */
[----:B------:R-:W2:Y:S02]  /*01b0*/  LDCU.64 UR6, c[0x0][0x8a8] ;  /* 0x00011500ff0677ac */ /* 0x000ea40008000a00 */
[----:B--2---:R-:W-:-:S04]  /*01c0*/  UISETP.NE.U32.AND UP0, UPT, UR6, URZ, UPT ;  /* 0x000000ff0600728c */ /* 0x004fc8000bf05070 */
[----:B------:R-:W-:-:S09]  /*01d0*/  UISETP.NE.AND.EX UP0, UPT, UR7, URZ, UPT, UP0 ;  /* 0x000000ff0700728c */ /* 0x000fd2000bf05300 */
[----:B------:R-:W-:Y:S05]  /*01e0*/  BRA.U !UP0, `(.L_x_3) ;  /* 0x00000001080c7547 */ /* 0x000fea000b800000 */
[----:B-1----:R-:W1:Y:S02]  /*01f0*/  LDC.64 R2, c[0x0][0x8a8] ;  /* 0x00022a00ff027b82 */ /* 0x002e640000000a00 */
[----:B-1----:R2:W5:Y:S01]  /*0200*/  LDG.E R47, desc[UR40][R2.64] ;  /* 0x00000028022f7981 */ /* 0x002562000c1e1900 */
[----:B------:R-:W-:Y:S05]  /*0210*/  BRA `(.L_x_2) ;  /* 0x0000000000087947 */ /* 0x000fea0003800000 */
.L_x_3:
[----:B------:R-:W2:Y:S02]  /*0220*/  LDCU UR6, c[0x0][0x8a0] ;  /* 0x00011400ff0677ac */ /* 0x000ea40008000800 */
[----:B--2---:R-:W-:Y:S02]  /*0230*/  MOV R47, UR6 ;  /* 0x00000006002f7c02 */ /* 0x004fe40008000f00 */
.L_x_2:
[----:B------:R-:W-:Y:S01]  /*0240*/  IMAD.U32 R0, RZ, RZ, UR8 ;  /* 0x00000008ff007e24 */ /* 0x000fe2000f8e00ff */
[----:B------:R-:W-:Y:S04]  /*0250*/  BSSY.RECONVERGENT B0, `(.L_x_4) ;  /* 0x000000c000007945 */ /* 0x000fe80003800200 */
[C---:B------:R-:W-:Y:S02]  /*0260*/  ISETP.NE.OR P1, PT, R0.reuse, 0x1, !P5 ;  /* 0x000000010000780c */ /* 0x040fe40006f25670 */
[----:B------:R-:W-:-:S11]  /*0270*/  ISETP.NE.OR P0, PT, R0, 0x3, !P5 ;  /* 0x000000030000780c */ /* 0x000fd60006f05670 */
[----:B------:R-:W-:Y:S05]  /*0280*/  @P1 BRA `(.L_x_5) ;  /* 0x0000000000201947 */ /* 0x000fea0003800000 */
[----:B------:R-:W3:Y:S02]  /*0290*/  LDCU.64 UR6, c[0x0][0x348] ;  /* 0x00006900ff0677ac */ /* 0x000ee40008000a00 */
[----:B---3--:R-:W-:Y:S02]  /*02a0*/  UIADD3 UR10, UP1, UPT, UR6, 0x80, URZ ;  /* 0x00000080060a7890 */ /* 0x008fe4000ff3e0ff */
[----:B------:R-:W-:Y:S02]  /*02b0*/  UIADD3 UR6, UP0, UPT, UR6, 0x180, URZ ;  /* 0x0000018006067890 */ /* 0x000fe4000ff1e0ff */
[----:B------:R-:W-:Y:S02]  /*02c0*/  UIADD3.X UR11, UPT, UPT, URZ, UR7, URZ, UP1, !UPT ;  /* 0x00000007ff0b7290 */ /* 0x000fe40008ffe4ff */
[----:B------:R-:W-:-:S07]  /*02d0*/  UIADD3.X UR7, UPT, UPT, URZ, UR7, URZ, UP0, !UPT ;  /* 0x00000007ff077290 */ /* 0x000fce00087fe4ff */
[----:B------:R3:W-:Y:S02]  /*02e0*/  UTMACCTL.PF [UR10] ;  /* 0x000000000a0079b9 */ /* 0x0007e40008040000 */
[----:B------:R3:W-:Y:S02]  /*02f0*/  UTMACCTL.PF [UR6] ;  /* 0x00000000060079b9 */ /* 0x0007e40008040000 */
[----:B---3--:R-:W-:Y:S01]  /*0300*/  NOP ;  /* 0x0000000000007918 */ /* 0x008fe20000000000 */
.L_x_5:
[----:B------:R-:W-:Y:S05]  /*0310*/  BSYNC.RECONVERGENT B0 ;  /* 0x0000000000007941 */ /* 0x000fea0003800200 */
.L_x_4:
[----:B------:R-:W-:Y:S04]  /*0320*/  BSSY.RECONVERGENT B0, `(.L_x_6) ;  /* 0x000000a000007945 */ /* 0x000fe80003800200 */
        /* <DEDUP_REMOVED lines=9> */
.L_x_7:
[----:B------:R-:W-:Y:S05]  /*03c0*/  BSYNC.RECONVERGENT B0 ;  /* 0x0000000000007941 */ /* 0x000fea0003800200 */
.L_x_6:
[----:B------:R-:W3:Y:S01]  /*03d0*/  LDCU.64 UR6, c[0x0][0x888] ;  /* 0x00011100ff0677ac */ /* 0x000ee20008000a00 */
[----:B------:R-:W-:Y:S02]  /*03e0*/  UISETP.EQ.U32.AND UP1, UPT, UR4, URZ, UPT ;  /* 0x000000ff0400728c */ /* 0x000fe4000bf22070 */
[----:B------:R-:W-:Y:S02]  /*03f0*/  UPLOP3.LUT UP2, UPT, UPT, UPT, UPT, 0x80, 0x8 ;  /* 0x000000000008789c */ /* 0x000fe40003f4f070 */
[----:B---3--:R-:W-:-:S04]  /*0400*/  UISETP.NE.U32.AND UP0, UPT, UR6, URZ, UPT ;  /* 0x000000ff0600728c */ /* 0x008fc8000bf05070 */
[----:B------:R-:W-:-:S04]  /*0410*/  UISETP.NE.AND.EX UP0, UPT, UR7, URZ, UPT, UP0 ;  /* 0x000000ff0700728c */ /* 0x000fc8000bf05300 */
[----:B------:R-:W-:-:S04]  /*0420*/  UISETP.EQ.OR.EX UP3, UPT, UR5, URZ, !UP0, UP1 ;  /* 0x000000ff0500728c */ /* 0x000fc8000c762710 */
[----:B------:R-:W-:-:S05]  /*0430*/  UP2UR UR44, UPR, URZ, 0x8 ;  /* 0x00000008ff2c7883 */ /* 0x000fca0008000000 */
[----:B------:R-:W-:Y:S07]  /*0440*/  BRA.U !UP3, `(.L_x_8) ;  /* 0x000000010b207547 */ /* 0x000fee000b800000 */
[----:B------:R-:W-:Y:S01]  /*0450*/  UISETP.NE.U32.AND UP2, UPT, UR4, URZ, UPT ;  /* 0x000000ff0400728c */ /* 0x000fe2000bf45070 */
[----:B-----5:R-:W-:Y:S01]  /*0460*/  FSETP.NEU.AND P0, PT, R49, RZ, PT ;  /* 0x000000ff3100720b */ /* 0x020fe20003f0d000 */
[----:B------:R-:W-:Y:S02]  /*0470*/  USEL UR4, URZ, 0xffffffff, UP0 ;  /* 0xffffffffff047887 */ /* 0x000fe40008000000 */
[----:B------:R-:W-:-:S10]  /*0480*/  UISETP.NE.AND.EX UP2, UPT, UR5, URZ, UPT, UP2 ;  /* 0x000000ff0500728c */ /* 0x000fd4000bf45320 */
[----:B------:R-:W-:Y:S01]  /*0490*/  VOTEU.ANY UP1, P0 ;  /* 0x0000000000ff7886 */ /* 0x000fe20000020100 */
[----:B------:R-:W-:-:S04]  /*04a0*/  @!UP2 USEL UR4, URZ, 0xffffffff, UP1 ;  /* 0xffffffffff04a887 */ /* 0x000fc80008800000 */
[----:B------:R-:W-:-:S04]  /*04b0*/  ULOP3.LUT UR4, UR4, 0x1, URZ, 0xc0, !UPT ;  /* 0x0000000104047892 */ /* 0x000fc8000f8ec0ff */
[----:B------:R-:W-:-:S11]  /*04c0*/  UISETP.NE.U32.AND UP2, UPT, UR4, 0x1, UPT ;  /* 0x000000010400788c */ /* 0x000fd6000bf45070 */
.L_x_8:
[----:B-12---:R-:W1:Y:S01]  /*04d0*/  SHFL.IDX PT, R2, R104, RZ, 0x1f ;  /* 0x00001fff68027589 */ /* 0x006e6200000e0000 */
[----:B------:R-:W-:-:S04]  /*04e0*/  UISETP.NE.AND UP1, UPT, UR8, 0x2, UPT ;  /* 0x000000020800788c */ /* 0x000fc8000bf25270 */
[----:B------:R-:W-:Y:S01]  /*04f0*/  USEL UR13, URZ, 0x1, UP1 ;  /* 0x00000001ff0d7887 */ /* 0x000fe20008800000 */
[----:B-1----:R-:W-:-:S13]  /*0500*/  ISETP.NE.AND P0, PT, R2, RZ, PT ;  /* 0x000000ff0200720c */ /* 0x002fda0003f05270 */
[----:B------:R-:W-:Y:S05]  /*0510*/  @P0 BRA `(.L_x_9) ;  /* 0x00000000009c0947 */ /* 0x000fea0003800000 */
[----:B------:R-:W-:Y:S01]  /*0520*/  ELECT P0, URZ, PT ;  /* 0x0000000000ff782f */ /* 0x000fe20003800000 */
[----:B------:R-:W-:-:S12]  /*0530*/  BSSY.RECONVERGENT B0, `(.L_x_9) ;  /* 0x0000025000007945 */ /* 0x000fd80003800200 */
[----:B------:R-:W-:Y:S05]  /*0540*/  @!P0 BRA `(.L_x_10) ;  /* 0x00000000008c8947 */ /* 0x000fea0003800000 */
[----:B------:R-:W1:Y:S01]  /*0550*/  S2UR UR5, SR_CgaCtaId ;  /* 0x00000000000579c3 */ /* 0x000e620000008800 */
[----:B------:R-:W-:Y:S01]  /*0560*/  UMOV UR6, 0x400 ;  /* 0x0000040000067882 */ /* 0x000fe20000000000 */
[----:B------:R-:W-:Y:S01]  /*0570*/  UMOV UR4, 0x1 ;  /* 0x0000000100047882 */ /* 0x000fe20000000000 */
[----:B-1----:R-:W-:Y:S02]  /*0580*/  ULEA UR5, UR5, UR6, 0x18 ;  /* 0x0000000605057291 */ /* 0x002fe4000f8ec0ff */
[----:B------:R-:W-:-:S04]  /*0590*/  UIADD3 UR6, UPT, UPT, -UR4, 0x100000, URZ ;  /* 0x0010000004067890 */ /* 0x000fc8000fffe1ff */
[----:B------:R-:W-:Y:S02]  /*05a0*/  USHF.L.U32 UR7, UR6, 0xb, URZ ;  /* 0x0000000b06077899 */ /* 0x000fe400080006ff */
[----:B------:R-:W-:Y:S01]  /*05b0*/  USHF.L.U32 UR6, UR6, 0x1, URZ ;  /* 0x0000000106067899 */ /* 0x000fe200080006ff */
[----:B------:R-:W1:Y:S11]  /*05c0*/  FENCE.VIEW.ASYNC.S ;  /* 0x00000000000073c6 */ /* 0x000e760000000000 */
[----:B-1----:R1:W2:Y:S01]  /*05d0*/  SYNCS.EXCH.64 URZ, [UR5], UR6 ;  /* 0x0000000605ff75b2 */ /* 0x0022a20008000100 */
[----:B------:R1:W3:Y:S01]  /*05e0*/  SYNCS.EXCH.64 URZ, [UR5+0x68], UR6 ;  /* 0x0000680605ff75b2 */ /* 0x0002e20008000100 */
[----:B------:R1:W4:Y:S01]  /*05f0*/  SYNCS.EXCH.64 URZ, [UR5+0x8], UR6 ;  /* 0x0000080605ff75b2 */ /* 0x0003220008000100 */
[----:B------:R1:W1:Y:S01]  /*0600*/  SYNCS.EXCH.64 URZ, [UR5+0x70], UR6 ;  /* 0x0000700605ff75b2 */ /* 0x0002620008000100 */
        /* <DEDUP_REMOVED lines=22> */
[----:B--234-:R-:W-:Y:S01]  /*0770*/  NOP ;  /* 0x0000000000007918 */ /* 0x01cfe20000000000 */
.L_x_10:
[----:B-1----:R-:W-:Y:S05]  /*0780*/  BSYNC.RECONVERGENT B0 ;  /* 0x0000000000007941 */ /* 0x002fea0003800200 */
.L_x_9:
[----:B------:R-:W1:Y:S01]  /*0790*/  SHFL.IDX PT, R2, R104, RZ, 0x1f ;  /* 0x00001fff68027589 */ /* 0x000e6200000e0000 */
[----:B------:R-:W-:Y:S01]  /*07a0*/  NOP ;  /* 0x0000000000007918 */ /* 0x000fe20000000000 */
[----:B-1----:R-:W-:-:S13]  /*07b0*/  ISETP.NE.AND P0, PT, R2, 0x1, PT ;  /* 0x000000010200780c */ /* 0x002fda0003f05270 */
[----:B------:R-:W-:Y:S05]  /*07c0*/  @P0 BRA `(.L_x_11) ;  /* 0x0000000000400947 */ /* 0x000fea0003800000 */
[----:B------:R-:W1:Y:S01]  /*07d0*/  S2UR UR6, SR_CgaCtaId ;  /* 0x00000000000679c3 */ /* 0x000e620000008800 */
[----:B------:R-:W-:Y:S01]  /*07e0*/  UMOV UR7, 0x400 ;  /* 0x0000040000077882 */ /* 0x000fe20000000000 */
[----:B------:R-:W-:Y:S01]  /*07f0*/  UMOV UR5, 0x20 ;  /* 0x0000002000057882 */ /* 0x000fe20000000000 */
[----:B------:R-:W-:Y:S01]  /*0800*/  UMOV UR4, 0x80 ;  /* 0x0000008000047882 */ /* 0x000fe20000000000 */
[----:B------:R-:W-:-:S04]  /*0810*/  UIADD3 UR10, UPT, UPT, -UR5, 0x100000, URZ ;  /* 0x00100000050a7890 */ /* 0x000fc8000fffe1ff */
[----:B------:R-:W-:Y:S02]  /*0820*/  USHF.L.U32 UR11, UR10, 0xb, URZ ;  /* 0x0000000b0a0b7899 */ /* 0x000fe400080006ff */
[----:B------:R-:W-:Y:S02]  /*0830*/  USHF.L.U32 UR10, UR10, 0x1, URZ ;  /* 0x000000010a0a7899 */ /* 0x000fe400080006ff */
[----:B------:R-:W-:-:S04]  /*0840*/  UIADD3 UR4, UPT, UPT, -UR4, 0x100000, URZ ;  /* 0x0010000004047890 */ /* 0x000fc8000fffe1ff */
[----:B------:R-:W-:Y:S02]  /*0850*/  USHF.L.U32 UR5, UR4, 0xb, URZ ;  /* 0x0000000b04057899 */ /* 0x000fe400080006ff */
[----:B------:R-:W-:Y:S01]  /*0860*/  USHF.L.U32 UR4, UR4, 0x1, URZ ;  /* 0x0000000104047899 */ /* 0x000fe200080006ff */
[----:B------:R-:W-:Y:S01]  /*0870*/  ELECT P0, URZ, PT ;  /* 0x0000000000ff782f */ /* 0x000fe20003800000 */
[----:B-1----:R-:W-:Y:S01]  /*0880*/  ULEA UR6, UR6, UR7, 0x18 ;  /* 0x0000000706067291 */ /* 0x002fe2000f8ec0ff */
[----:B------:R-:W1:Y:S11]  /*0890*/  FENCE.VIEW.ASYNC.S ;  /* 0x00000000000073c6 */ /* 0x000e760000000000 */
[----:B-1----:R1:W2:Y:S01]  /*08a0*/  SYNCS.EXCH.64 URZ, [UR6+0xd0], UR10 ;  /* 0x0000d00a06ff75b2 */ /* 0x0022a20008000100 */
[----:B------:R1:W3:Y:S01]  /*08b0*/  SYNCS.EXCH.64 URZ, [UR6+0xd8], UR4 ;  /* 0x0000d80406ff75b2 */ /* 0x0002e20008000100 */
[----:B------:R-:W-:Y:S01]  /*08c0*/  NOP ;  /* 0x0000000000007918 */ /* 0x000fe20000000000 */
.L_x_11:
[----:B------:R-:W4:Y:S01]  /*08d0*/  SHFL.IDX PT, R2, R104, RZ, 0x1f ;  /* 0x00001fff68027589 */ /* 0x000f2200000e0000 */
[----:B------:R-:W-:Y:S01]  /*08e0*/  NOP ;  /* 0x0000000000007918 */ /* 0x000fe20000000000 */
[----:B----4-:R-:W-:-:S13]  /*08f0*/  ISETP.NE.AND P0, PT, R2, 0x3, PT ;  /* 0x000000030200780c */ /* 0x010fda0003f05270 */
[----:B------:R-:W-:Y:S05]  /*0900*/  @P0 BRA `(.L_x_12) ;  /* 0x0000000000300947 */ /* 0x000fea0003800000 */
[----:B-1----:R-:W1:Y:S01]  /*0910*/  S2UR UR5, SR_CgaCtaId ;  /* 0x00000000000579c3 */ /* 0x002e620000008800 */
[----:B------:R-:W-:Y:S01]  /*0920*/  UMOV UR6, 0x400 ;  /* 0x0000040000067882 */ /* 0x000fe20000000000 */
[----:B------:R-:W-:Y:S01]  /*0930*/  UMOV UR4, 0x20 ;  /* 0x0000002000047882 */ /* 0x000fe20000000000 */
[----:B------:R-:W-:Y:S01]  /*0940*/  ELECT P0, URZ, PT ;  /* 0x0000000000ff782f */ /* 0x000fe20003800000 */
[----:B-1----:R-:W-:Y:S02]  /*0950*/  ULEA UR5, UR5, UR6, 0x18 ;  /* 0x0000000605057291 */ /* 0x002fe4000f8ec0ff */
[----:B------:R-:W-:-:S04]  /*0960*/  UIADD3 UR6, UPT, UPT, -UR4, 0x100000, URZ ;  /* 0x0010000004067890 */ /* 0x000fc8000fffe1ff */
[----:B------:R-:W-:Y:S02]  /*0970*/  USHF.L.U32 UR7, UR6, 0xb, URZ ;  /* 0x0000000b06077899 */ /* 0x000fe400080006ff */
[----:B------:R-:W-:Y:S01]  /*0980*/  USHF.L.U32 UR6, UR6, 0x1, URZ ;  /* 0x0000000106067899 */ /* 0x000fe200080006ff */
[----:B------:R-:W1:Y:S11]  /*0990*/  FENCE.VIEW.ASYNC.S ;  /* 0x00000000000073c6 */ /* 0x000e760000000000 */
[----:B-1----:R4:W1:Y:S01]  /*09a0*/  SYNCS.EXCH.64 URZ, [UR5+0xe0], UR6 ;  /* 0x0000e00605ff75b2 */ /* 0x0028620008000100 */
[----:B------:R4:W1:Y:S02]  /*09b0*/  SYNCS.EXCH.64 URZ, [UR5+0xe8], UR6 ;  /* 0x0000e80605ff75b2 */ /* 0x0008640008000100 */
[----:B----4-:R-:W-:Y:S01]  /*09c0*/  NOP ;  /* 0x0000000000007918 */ /* 0x010fe20000000000 */
.L_x_12:
[----:B------:R-:W4:Y:S01]  /*09d0*/  SHFL.IDX PT, R2, R104, RZ, 0x1f ;  /* 0x00001fff68027589 */ /* 0x000f2200000e0000 */
[----:B------:R-:W-:Y:S01]  /*09e0*/  NOP ;  /* 0x0000000000007918 */ /* 0x000fe20000000000 */
[----:B----4-:R-:W-:-:S13]  /*09f0*/  ISETP.NE.AND P0, PT, R2, 0x4, PT ;  /* 0x000000040200780c */ /* 0x010fda0003f05270 */
[----:B------:R-:W-:Y:S05]  /*0a00*/  @P0 BRA `(.L_x_13) ;  /* 0x00000000004c0947 */ /* 0x000fea0003800000 */
[----:B-1----:R-:W1:Y:S01]  /*0a10*/  S2UR UR5, SR_CgaCtaId ;  /* 0x00000000000579c3 */ /* 0x002e620000008800 */
[----:B------:R-:W-:Y:S01]  /*0a20*/  UMOV UR7, 0x100 ;  /* 0x0000010000077882 */ /* 0x000fe20000000000 */
[----:B------:R-:W-:Y:S01]  /*0a30*/  UMOV UR6, 0x400 ;  /* 0x0000040000067882 */ /* 0x000fe20000000000 */
[----:B------:R-:W-:Y:S01]  /*0a40*/  USEL UR7, UR7, 0xe0, UP2 ;  /* 0x000000e007077887 */ /* 0x000fe20009000000 */
[----:B------:R-:W-:Y:S01]  /*0a50*/  UMOV UR4, 0x1 ;  /* 0x0000000100047882 */ /* 0x000fe20000000000 */
[----:B------:R-:W-:Y:S01]  /*0a60*/  ELECT P0, URZ, PT ;  /* 0x0000000000ff782f */ /* 0x000fe20003800000 */
[----:B------:R-:W-:-:S04]  /*0a70*/  UIADD3 UR10, UPT, UPT, -UR4, 0x100000, URZ ;  /* 0x00100000040a7890 */ /* 0x000fc8000fffe1ff */
[----:B------:R-:W-:Y:S02]  /*0a80*/  USHF.L.U32 UR11, UR10, 0xb, URZ ;  /* 0x0000000b0a0b7899 */ /* 0x000fe400080006ff */
[----:B------:R-:W-:Y:S02]  /*0a90*/  USHF.L.U32 UR10, UR10, 0x1, URZ ;  /* 0x000000010a0a7899 */ /* 0x000fe400080006ff */
[----:B-1----:R-:W-:Y:S02]  /*0aa0*/  ULEA UR5, UR5, UR6, 0x18 ;  /* 0x0000000605057291 */ /* 0x002fe4000f8ec0ff */
[----:B------:R-:W-:-:S04]  /*0ab0*/  UIADD3 UR6, UPT, UPT, -UR7, 0x100000, URZ ;  /* 0x0010000007067890 */ /* 0x000fc8000fffe1ff */
[----:B------:R-:W-:Y:S02]  /*0ac0*/  USHF.L.U32 UR7, UR6, 0xb, URZ ;  /* 0x0000000b06077899 */ /* 0x000fe400080006ff */
[----:B------:R-:W-:Y:S01]  /*0ad0*/  USHF.L.U32 UR6, UR6, 0x1, URZ ;  /* 0x0000000106067899 */ /* 0x000fe200080006ff */
[----:B------:R-:W1:Y:S03]  /*0ae0*/  FENCE.VIEW.ASYNC.S ;  /* 0x00000000000073c6 */ /* 0x000e660000000000 */
[----:B-1----:R4:W1:Y:S08]  /*0af0*/  SYNCS.EXCH.64 URZ, [UR5+0xf0], UR10 ;  /* 0x0000f00a05ff75b2 */ /* 0x0028700008000100 */
[----:B------:R4:W1:Y:S01]  /*0b00*/  SYNCS.EXCH.64 URZ, [UR5+0x100], UR6 ;  /* 0x0001000605ff75b2 */ /* 0x0008620008000100 */
[----:B------:R4:W1:Y:S01]  /*0b10*/  SYNCS.EXCH.64 URZ, [UR5+0xf8], UR10 ;  /* 0x0000f80a05ff75b2 */ /* 0x0008620008000100 */
[----:B------:R4:W1:Y:S02]  /*0b20*/  SYNCS.EXCH.64 URZ, [UR5+0x108], UR6 ;  /* 0x0001080605ff75b2 */ /* 0x0008640008000100 */
[----:B----4-:R-:W-:Y:S01]  /*0b30*/  NOP ;  /* 0x0000000000007918 */ /* 0x010fe20000000000 */
.L_x_13:
[----:B------:R-:W4:Y:S01]  /*0b40*/  SHFL.IDX PT, R2, R104, RZ, 0x1f ;  /* 0x00001fff68027589 */ /* 0x000f2200000e0000 */
[----:B------:R-:W-:Y:S01]  /*0b50*/  NOP ;  /* 0x0000000000007918 */ /* 0x000fe20000000000 */
[----:B----4-:R-:W-:-:S13]  /*0b60*/  ISETP.NE.AND P0, PT, R2, 0x5, PT ;  /* 0x000000050200780c */ /* 0x010fda0003f05270 */
[----:B------:R-:W-:Y:S05]  /*0b70*/  @P0 BRA `(.L_x_14) ;  /* 0x0000000000580947 */ /* 0x000fea0003800000 */
[----:B-1----:R-:W1:Y:S01]  /*0b80*/  S2UR UR6, SR_CgaCtaId ;  /* 0x00000000000679c3 */ /* 0x002e620000008800 */
        /* <DEDUP_REMOVED lines=12> */
[----:B-1----:R4:W1:Y:S01]  /*0c50*/  SYNCS.EXCH.64 URZ, [UR6+0x110], UR10 ;  /* 0x0001100a06ff75b2 */ /* 0x0028620008000100 */
[----:B------:R4:W1:Y:S01]  /*0c60*/  SYNCS.EXCH.64 URZ, [UR6+0x130], UR4 ;  /* 0x0001300406ff75b2 */ /* 0x0008620008000100 */
[----:B------:R4:W1:Y:S01]  /*0c70*/  SYNCS.EXCH.64 URZ, [UR6+0x118], UR10 ;  /* 0x0001180a06ff75b2 */ /* 0x0008620008000100 */
[----:B------:R4:W1:Y:S01]  /*0c80*/  SYNCS.EXCH.64 URZ, [UR6+0x138], UR4 ;  /* 0x0001380406ff75b2 */ /* 0x0008620008000100 */
[----:B------:R4:W1:Y:S01]  /*0c90*/  SYNCS.EXCH.64 URZ, [UR6+0x120], UR10 ;  /* 0x0001200a06ff75b2 */ /* 0x0008620008000100 */
[----:B------:R4:W1:Y:S01]  /*0ca0*/  SYNCS.EXCH.64 URZ, [UR6+0x140], UR4 ;  /* 0x0001400406ff75b2 */ /* 0x0008620008000100 */
[----:B------:R4:W1:Y:S01]  /*0cb0*/  SYNCS.EXCH.64 URZ, [UR6+0x128], UR10 ;  /* 0x0001280a06ff75b2 */ /* 0x0008620008000100 */
[----:B------:R4:W1:Y:S02]  /*0cc0*/  SYNCS.EXCH.64 URZ, [UR6+0x148], UR4 ;  /* 0x0001480406ff75b2 */ /* 0x0008640008000100 */
[----:B----4-:R-:W-:Y:S01]  /*0cd0*/  NOP ;  /* 0x0000000000007918 */ /* 0x010fe20000000000 */
.L_x_14:
        /* <DEDUP_REMOVED lines=14> */
[----:B------:R4:W1:Y:S01]  /*0dc0*/  SYNCS.EXCH.64 URZ, [UR5+0x160], UR6 ;  /* 0x0001600605ff75b2 */ /* 0x0008620008000100 */
[----:B------:R4:W1:Y:S01]  /*0dd0*/  SYNCS.EXCH.64 URZ, [UR5+0x158], UR6 ;  /* 0x0001580605ff75b2 */ /* 0x0008620008000100 */
[----:B------:R4:W1:Y:S02]  /*0de0*/  SYNCS.EXCH.64 URZ, [UR5+0x168], UR6 ;  /* 0x0001680605ff75b2 */ /* 0x0008640008000100 */
[----:B----4-:R-:W-:Y:S01]  /*0df0*/  NOP ;  /* 0x0000000000007918 */ /* 0x010fe20000000000 */
.L_x_15:
[----:B-1----:R-:W1:Y:S01]  /*0e00*/  S2UR UR5, SR_CTAID.X ;  /* 0x00000000000579c3 */ /* 0x002e620000002500 */
[----:B------:R-:W-:-:S05]  /*0e10*/  CS2R.32 R97, SR_CgaSize ;  /* 0x0000000000617805 */ /* 0x000fca0000008a00 */
[----:B------:R-:W-:-:S05]  /*0e20*/  IMAD R97, R97, -0xa0, RZ ;  /* 0xffffff6061617824 */ /* 0x000fca00078e02ff */
[----:B------:R-:W-:-:S14]  /*0e30*/  R2UR UR7, R97 ;  /* 0x00000000610772ca */ /* 0x000fdc00000e0000 */
[----:B------:R-:W4:Y:S01]  /*0e40*/  LDCU UR7, c[0x0][UR7+0x2b0] ;  /* 0x00005600070777ac */ /* 0x000f220008000800 */
[----:B------:R-:W-:Y:S01]  /*0e50*/  NOP ;  /* 0x0000000000007918 */ /* 0x000fe20000000000 */
[----:B------:R-:W-:-:S05]  /*0e60*/  CS2R.32 R97, SR_CgaSize ;  /* 0x0000000000617805 */ /* 0x000fca0000008a00 */
[----:B------:R-:W-:-:S05]  /*0e70*/  IMAD R97, R97, -0xa0, RZ ;  /* 0xffffff6061617824 */ /* 0x000fca00078e02ff */
[----:B------:R-:W-:-:S14]  /*0e80*/  R2UR UR6, R97 ;  /* 0x00000000610672ca */ /* 0x000fdc00000e0000 */
[----:B------:R-:W2:Y:S01]  /*0e90*/  LDCU UR6, c[0x0][UR6+0x2b4] ;  /* 0x00005680060677ac */ /* 0x000ea20008000800 */
[----:B------:R-:W3:Y:S08]  /*0ea0*/  S2UR UR4, SR_CTAID.Y ;  /* 0x00000000000479c3 */ /* 0x000ef00000002600 */
[----:B------:R-:W2:Y:S01]  /*0eb0*/  LDC R9, c[0x0][0xb24] ;  /* 0x0002c900ff097b82 */ /* 0x000ea20000000800 */
[----:B-1----:R-:W-:-:S02]  /*0ec0*/  I2FP.F32.U32 R5, UR5 ;  /* 0x0000000500057c45 */ /* 0x002fc40008201000 */
[----:B------:R-:W-:-:S05]  /*0ed0*/  CS2R.32 R3, SR_CgaSize ;  /* 0x0000000000037805 */ /* 0x000fca0000008a00 */
[----:B------:R-:W-:-:S06]  /*0ee0*/  IMAD R3, R3, -0xa0, RZ ;  /* 0xffffff6003037824 */ /* 0x000fcc00078e02ff */
[----:B------:R-:W1:Y:S01]  /*0ef0*/  LDC R3, c[0x0][R3+0x2a0] ;  /* 0x0000a80003037b82 */ /* 0x000e620000000800 */
[----:B------:R-:W-:Y:S01]  /*0f00*/  MOV R97, UR5 ;  /* 0x0000000500617c02 */ /* 0x000fe20008000f00 */
[----:B----4-:R-:W-:Y:S01]  /*0f10*/  FMUL R5, R5, UR7 ;  /* 0x0000000705057c20 */ /* 0x010fe20008400000 */
[----:B---3--:R-:W-:Y:S02]  /*0f20*/  I2FP.F32.U32 R4, UR4 ;  /* 0x0000000400047c45 */ /* 0x008fe40008201000 */
[----:B------:R-:W-:-:S05]  /*0f30*/  CS2R.32 R2, SR_CgaSize ;  /* 0x0000000000027805 */ /* 0x000fca0000008a00 */
[----:B------:R-:W-:-:S06]  /*0f40*/  IMAD R2, R2, -0xa0, RZ ;  /* 0xffffff6002027824 */ /* 0x000fcc00078e02ff */
[----:B------:R-:W3:Y:S01]  /*0f50*/  LDC R2, c[0x0][R2+0x2a4] ;  /* 0x0000a90002027b82 */ /* 0x000ee20000000800 */
[----:B------:R-:W4:Y:S01]  /*0f60*/  F2I.U32.TRUNC.NTZ R90, R5 ;  /* 0x00000005005a7305 */ /* 0x000f22000020f000 */
[----:B------:R-:W-:Y:S01]  /*0f70*/  MOV R91, UR4 ;  /* 0x00000004005b7c02 */ /* 0x000fe20008000f00 */
[----:B--2---:R-:W-:-:S05]  /*0f80*/  FMUL R4, R4, UR6 ;  /* 0x0000000604047c20 */ /* 0x004fca0008400000 */
[----:B------:R-:W-:Y:S01]  /*0f90*/  BAR.SYNC.DEFER_BLOCKING 0x0 ;  /* 0x0000000000007b1d */ /* 0x000fe20000010000 */
[----:B------:R-:W-:-:S05]  /*0fa0*/  ISETP.GE.AND P0, PT, R9, 0x1, PT ;  /* 0x000000010900780c */ /* 0x000fca0003f06270 */
[----:B------:R-:W2:Y:S02]  /*0fb0*/  F2I.U32.TRUNC.NTZ R79, R4 ;  /* 0x00000004004f7305 */ /* 0x000ea4000020f000 */
[----:B------:R-:W3:Y:S01]  /*0fc0*/  S2UR UR36, SR_CTAID.Z ;  /* 0x00000000002479c3 */ /* 0x000ee20000002700 */
[----:B----4-:R-:W-:-:S05]  /*0fd0*/  IADD3 R90, PT, PT, -R90, RZ, RZ ;  /* 0x000000ff5a5a7210 */ /* 0x010fca0007ffe1ff */
[----:B-1----:R-:W-:Y:S01]  /*0fe0*/  IMAD R90, R3, R90, UR5 ;  /* 0x00000005035a7e24 */ /* 0x002fe2000f8e025a */
[----:B--2---:R-:W-:-:S05]  /*0ff0*/  IADD3 R79, PT, PT, -R79, RZ, RZ ;  /* 0x000000ff4f4f7210 */ /* 0x004fca0007ffe1ff */
[----:B---3--:R-:W-:Y:S01]  /*1000*/  IMAD R79, R2, R79, UR4 ;  /* 0x00000004024f7e24 */ /* 0x008fe2000f8e024f */
[----:B------:R-:W-:Y:S06]  /*1010*/  @!P0 BRA `(.L_x_16) ;  /* 0x0000000000b88947 */ /* 0x000fec0003800000 */
[----:B------:R-:W1:Y:S01]  /*1020*/  LDC.64 R4, c[0x0][0xb18] ;  /* 0x0002c600ff047b82 */ /* 0x000e620000000a00 */
[----:B------:R-:W-:-:S07]  /*1030*/  ISETP.NE.AND P0, PT, R9, 0x1, PT ;  /* 0x000000010900780c */ /* 0x000fce0003f05270 */
[----:B------:R-:W2:Y:S08]  /*1040*/  LDC R10, c[0x0][0xb0c] ;  /* 0x0002c300ff0a7b82 */ /* 0x000eb00000000800 */
[----:B------:R-:W3:Y:S08]  /*1050*/  LDC R11, c[0x0][0x370] ;  /* 0x0000dc00ff0b7b82 */ /* 0x000ef00000000800 */
[----:B------:R-:W4:Y:S01]  /*1060*/  LDC R12, c[0x0][0x374] ;  /* 0x0000dd00ff0c7b82 */ /* 0x000f220000000800 */
[----:B-1----:R-:W-:-:S07]  /*1070*/  ISETP.NE.AND P1, PT, R4, 0x1, PT ;  /* 0x000000010400780c */ /* 0x002fce0003f25270 */
[----:B------:R-:W3:Y:S01]  /*1080*/  LDC.64 R6, c[0x0][0xb10] ;  /* 0x0002c400ff067b82 */ /* 0x000ee20000000a00 */
[----:B--2---:R-:W-:-:S07]  /*1090*/  ISETP.NE.AND P2, PT, R10, 0x1, PT ;  /* 0x000000010a00780c */ /* 0x004fce0003f45270 */
[----:B------:R-:W1:Y:S08]  /*10a0*/  LDC R8, c[0x0][0xb20] ;  /* 0x0002c800ff087b82 */ /* 0x000e700000000800 */
[----:B------:R-:W2:Y:S01]  /*10b0*/  LDC.64 R2, c[0x0][0xb28] ;  /* 0x0002ca00ff027b82 */ /* 0x000ea20000000a00 */
[----:B----4-:R-:W-:-:S04]  /*10c0*/  IMAD.HI.U32 R13, R12, R5, RZ ;  /* 0x000000050c0d7227 */ /* 0x010fc800078e00ff */
[----:B------:R-:W-:-:S04]  /*10d0*/  IMAD.HI.U32 R5, R91, R5, RZ ;  /* 0x000000055b057227 */ /* 0x000fc800078e00ff */
[----:B---3--:R-:W-:-:S04]  /*10e0*/  IMAD.HI.U32 R14, R11, R6, RZ ;  /* 0x000000060b0e7227 */ /* 0x008fc800078e00ff */
[----:B------:R-:W-:Y:S01]  /*10f0*/  IMAD.HI.U32 R16, R97, R6, RZ ;  /* 0x0000000661107227 */ /* 0x000fe200078e00ff */
[-C--:B------:R-:W-:Y:S02]  /*1100*/  @P2 SHF.R.U32.HI R11, RZ, R7.reuse, R14 ;  /* 0x00000007ff0b2219 */ /* 0x080fe4000001160e */
[-C--:B-1----:R-:W-:Y:S02]  /*1110*/  @P1 SHF.R.U32.HI R12, RZ, R8.reuse, R13 ;  /* 0x00000008ff0c1219 */ /* 0x082fe4000001160d */
[----:B------:R-:W-:Y:S02]  /*1120*/  SHF.R.U32.HI R8, RZ, R8, R5 ;  /* 0x00000008ff087219 */ /* 0x000fe40000011605 */
[----:B------:R-:W-:Y:S02]  /*1130*/  SHF.R.U32.HI R16, RZ, R7, R16 ;  /* 0x00000007ff107219 */ /* 0x000fe40000011610 */
[----:B------:R-:W-:Y:S01]  /*1140*/  SEL R5, R91, R8, !P1 ;  /* 0x000000085b057207 */ /* 0x000fe20004800000 */
[----:B--2---:R-:W-:Y:S01]  /*1150*/  IMAD.HI.U32 R14, R12, R2, RZ ;  /* 0x000000020c0e7227 */ /* 0x004fe200078e00ff */
[----:B------:R-:W-:-:S03]  /*1160*/  SEL R7, R97, R16, !P2 ;  /* 0x0000001061077207 */ /* 0x000fc60005000000 */
[----:B------:R-:W-:Y:S01]  /*1170*/  IMAD.HI.U32 R6, R11, R2, RZ ;  /* 0x000000020b067227 */ /* 0x000fe200078e00ff */
[----:B------:R-:W-:-:S04]  /*1180*/  @P0 SHF.R.U32.HI R12, RZ, R3, R14 ;  /* 0x00000003ff0c0219 */ /* 0x000fc8000001160e */
[----:B------:R-:W-:Y:S01]  /*1190*/  @P0 SHF.R.U32.HI R11, RZ, R3, R6 ;  /* 0x00000003ff0b0219 */ /* 0x000fe20000011606 */
[----:B------:R-:W-:-:S04]  /*11a0*/  IMAD R12, R12, R9, RZ ;  /* 0x000000090c0c7224 */ /* 0x000fc800078e02ff */
[----:B------:R-:W-:Y:S01]  /*11b0*/  IMAD R6, R11, R9, RZ ;  /* 0x000000090b067224 */ /* 0x000fe200078e02ff */
[----:B------:R-:W-:-:S04]  /*11c0*/  ISETP.GE.AND P1, PT, R5, R12, PT ;  /* 0x0000000c0500720c */ /* 0x000fc80003f26270 */
[----:B------:R-:W-:Y:S01]  /*11d0*/  ISETP.GE.OR P1, PT, R7, R6, P1 ;  /* 0x000000060700720c */ /* 0x000fe20000f26670 */
[----:B------:R-:W-:-:S05]  /*11e0*/  IMAD.HI.U32 R6, R5, R2, RZ ;  /* 0x0000000205067227 */ /* 0x000fca00078e00ff */
[----:B------:R-:W-:-:S04]  /*11f0*/  SHF.R.U32.HI R6, RZ, R3, R6 ;  /* 0x00000003ff067219 */ /* 0x000fc80000011606 */
[----:B------:R-:W-:-:S03]  /*1200*/  SEL R6, R5, R6, !P0 ;  /* 0x0000000605067207 */ /* 0x000fc60004000000 */
[----:B------:R-:W-:Y:S01]  /*1210*/  @!P1 IMAD.HI.U32 R8, R7, R2, RZ ;  /* 0x0000000207089227 */ /* 0x000fe200078e00ff */
[----:B------:R-:W-:-:S04]  /*1220*/  IADD3 R2, PT, PT, -R6, RZ, RZ ;  /* 0x000000ff06027210 */ /* 0x000fc80007ffe1ff */
[----:B------:R-:W-:Y:S01]  /*1230*/  @!P1 SHF.R.U32.HI R8, RZ, R3, R8 ;  /* 0x00000003ff089219 */ /* 0x000fe20000011608 */
[----:B------:R-:W-:-:S03]  /*1240*/  IMAD R2, R9, R2, R5 ;  /* 0x0000000209027224 */ /* 0x000fc600078e0205 */
[----:B------:R-:W-:Y:S02]  /*1250*/  @!P1 SEL R3, R7, R8, !P0 ;  /* 0x0000000807039207 */ /* 0x000fe40004000000 */
[----:B------:R-:W-:-:S03]  /*1260*/  IADD3 R8, PT, PT, -R5, RZ, RZ ;  /* 0x000000ff05087210 */ /* 0x000fc60007ffe1ff */
[--C-:B------:R-:W-:Y:S02]  /*1270*/  @!P1 IMAD.IADD R6, R6, 0x1, -R3.reuse ;  /* 0x0000000106069824 */ /* 0x100fe400078e0a03 */
[----:B------:R-:W-:Y:S01]  /*1280*/  @!P1 IMAD R3, R2, R11, R3 ;  /* 0x0000000b02039224 */ /* 0x000fe200078e0203 */
[----:B------:R-:W-:Y:S01]  /*1290*/  IADD3 R2, PT, PT, -R7, RZ, RZ ;  /* 0x000000ff07027210 */ /* 0x000fe20007ffe1ff */
[----:B------:R-:W-:Y:S02]  /*12a0*/  @!P1 IMAD R5, R6, R9, R7 ;  /* 0x0000000906059224 */ /* 0x000fe400078e0207 */
[----:B------:R-:W-:Y:S02]  /*12b0*/  IMAD R8, R4, R8, R91 ;  /* 0x0000000804087224 */ /* 0x000fe400078e025b */
[----:B------:R-:W-:Y:S02]  /*12c0*/  @!P1 IMAD.MOV.U32 R7, RZ, RZ, R3 ;  /* 0x000000ffff079224 */ /* 0x000fe400078e0003 */
[----:B------:R-:W-:-:S02]  /*12d0*/  IMAD R2, R10, R2, R97 ;  /* 0x000000020a027224 */ /* 0x000fc400078e0261 */
[----:B------:R-:W-:Y:S02]  /*12e0*/  IMAD R91, R5, R4, R8 ;  /* 0x00000004055b7224 */ /* 0x000fe400078e0208 */
[----:B------:R-:W-:Y:S02]  /*12f0*/  IMAD R97, R7, R10, R2 ;  /* 0x0000000a07617224 */ /* 0x000fe400078e0202 */
.L_x_16:
[----:B------:R-:W1:Y:S01]  /*1300*/  LDCU UR4, c[0x0][0xb30] ;  /* 0x00016600ff0477ac */ /* 0x000e620008000800 */
[----:B------:R-:W2:Y:S08]  /*1310*/  S2UR UR37, SR_CgaCtaId ;  /* 0x00000000002579c3 */ /* 0x000eb00000008800 */
[----:B------:R-:W3:Y:S01]  /*1320*/  LDC R40, c[0x0][0xb24] ;  /* 0x0002c900ff287b82 */ /* 0x000ee20000000800 */
[----:B-1----:R-:W-:-:S09]  /*1330*/  UISETP.NE.AND UP1, UPT, UR4, 0x1, UPT ;  /* 0x000000010400788c */ /* 0x002fd2000bf25270 */
[----:B--2---:R-:W-:Y:S05]  /*1340*/  BRA.U UP1, `(.L_x_17) ;  /* 0x0000000101407547 */ /* 0x004fea000b800000 */
[----:B------:R-:W1:Y:S08]  /*1350*/  LDC.64 R4, c[0x0][0xb10] ;  /* 0x0002c400ff047b82 */ /* 0x000e700000000a00 */
[----:B------:R-:W2:Y:S08]  /*1360*/  LDC.64 R2, c[0x0][0xb18] ;  /* 0x0002c600ff027b82 */ /* 0x000eb00000000a00 */
[----:B------:R-:W4:Y:S08]  /*1370*/  LDC R6, c[0x0][0xb20] ;  /* 0x0002c800ff067b82 */ /* 0x000f300000000800 */
[----:B------:R-:W3:Y:S01]  /*1380*/  LDC R8, c[0x0][0xb0c] ;  /* 0x0002c300ff087b82 */ /* 0x000ee20000000800 */
[----:B-1----:R-:W-:-:S05]  /*1390*/  IMAD.HI.U32 R4, R97, R4, RZ ;  /* 0x0000000461047227 */ /* 0x002fca00078e00ff */
[----:B------:R-:W-:Y:S01]  /*13a0*/  SHF.R.U32.HI R4, RZ, R5, R4 ;  /* 0x00000005ff047219 */ /* 0x000fe20000011604 */
[----:B--2---:R-:W-:Y:S01]  /*13b0*/  IMAD.HI.U32 R3, R91, R3, RZ ;  /* 0x000000035b037227 */ /* 0x004fe200078e00ff */
[----:B------:R-:W-:-:S04]  /*13c0*/  ISETP.NE.AND P0, PT, R2, 0x1, PT ;  /* 0x000000010200780c */ /* 0x000fc80003f05270 */
[----:B----4-:R-:W-:-:S04]  /*13d0*/  SHF.R.U32.HI R6, RZ, R6, R3 ;  /* 0x00000006ff067219 */ /* 0x010fc80000011603 */
[----:B------:R-:W-:Y:S02]  /*13e0*/  SEL R3, R91, R6, !P0 ;  /* 0x000000065b037207 */ /* 0x000fe40004000000 */
[----:B---3--:R-:W-:-:S04]  /*13f0*/  ISETP.NE.AND P1, PT, R8, 0x1, PT ;  /* 0x000000010800780c */ /* 0x008fc80003f25270 */
[----:B------:R-:W-:-:S05]  /*1400*/  SEL R4, R97, R4, !P1 ;  /* 0x0000000461047207 */ /* 0x000fca0004800000 */
[----:B------:R-:W-:Y:S02]  /*1410*/  IMAD.IADD R5, R3, 0x1, -R4 ;  /* 0x0000000103057824 */ /* 0x000fe400078e0a04 */
[----:B------:R-:W-:Y:S02]  /*1420*/  IMAD.IADD R3, R4, 0x1, -R3 ;  /* 0x0000000104037824 */ /* 0x000fe400078e0a03 */
[----:B------:R-:W-:Y:S02]  /*1430*/  IMAD R97, R5, R8, R97 ;  /* 0x0000000805617224 */ /* 0x000fe400078e0261 */
[----:B------:R-:W-:-:S07]  /*1440*/  IMAD R91, R3, R2, R91 ;  /* 0x00000002035b7224 */ /* 0x000fce00078e025b */
.L_x_17:
[----:B------:R-:W-:Y:S01]  /*1450*/  BAR.SYNC.DEFER_BLOCKING 0x0 ;  /* 0x0000000000007b1d */ /* 0x000fe20000010000 */
[----:B------:R-:W-:Y:S01]  /*1460*/  UISETP.NE.AND UP1, UPT, UR8, 0x2, UPT ;  /* 0x000000020800788c */ /* 0x000fe2000bf25270 */
[----:B------:R-:W-:Y:S02]  /*1470*/  ISETP.NE.OR P5, PT, R0, 0x2, !P5 ;  /* 0x000000020000780c */ /* 0x000fe40006fa5670 */
[----:B------:R-:W-:-:S06]  /*1480*/  LOP3.LUT R2, R101, 0x1f, RZ, 0xc0, !PT ;  /* 0x0000001f65027812 */ /* 0x000fcc00078ec0ff */
[----:B------:R-:W-:Y:S05]  /*1490*/  BRA.U UP1, `(.L_x_18) ;  /* 0x0000001501987547 */ /* 0x000fea000b800000 */
[----:B------:R-:W1:Y:S01]  /*14a0*/  LDCU UR13, c[0x0][0x38c] ;  /* 0x00007180ff0d77ac */ /* 0x000e620008000800 */
[----:B------:R-:W2:Y:S01]  /*14b0*/  LDC R9, c[0x0][0x370] ;  /* 0x0000dc00ff097b82 */ /* 0x000ea20000000800 */
[----:B------:R-:W-:Y:S01]  /*14c0*/  PLOP3.LUT P1, PT, PT, PT, UP2, 0x80, 0x8 ;  /* 0x000000000008781c */ /* 0x000fe20003f2f028 */
[----:B------:R-:W-:Y:S01]  /*14d0*/  IMAD.MOV.U32 R15, RZ, RZ, 0x1 ;  /* 0x00000001ff0f7424 */ /* 0x000fe200078e00ff */
[----:B------:R-:W-:Y:S01]  /*14e0*/  ISETP.EQ.OR P4, PT, R2, RZ, P5 ;  /* 0x000000ff0200720c */ /* 0x000fe20002f82670 */
[----:B------:R-:W-:Y:S01]  /*14f0*/  IMAD.MOV.U32 R14, RZ, RZ, RZ ;  /* 0x000000ffff0e7224 */ /* 0x000fe200078e00ff */
[----:B------:R-:W-:Y:S02]  /*1500*/  PLOP3.LUT P1, PT, P1, PT, PT, 0x8, 0x80 ;  /* 0x000000000080781c */ /* 0x000fe40000f2e170 */
[----:B------:R-:W-:Y:S01]  /*1510*/  CS2R R12, SRZ ;  /* 0x00000000000c7805 */ /* 0x000fe2000001ff00 */
[----:B------:R-:W-:Y:S01]  /*1520*/  IMAD.MOV.U32 R10, RZ, RZ, 0x1 ;  /* 0x00000001ff0a7424 */ /* 0x000fe200078e00ff */
[----:B------:R-:W4:Y:S01]  /*1530*/  LDC R0, c[0x0][0x374] ;  /* 0x0000dd00ff007b82 */ /* 0x000f220000000800 */
[----:B------:R-:W2:Y:S01]  /*1540*/  LDCU.64 UR22, c[0x0][0x348] ;  /* 0x00006900ff1677ac */ /* 0x000ea20008000a00 */
[----:B------:R-:W-:Y:S01]  /*1550*/  UMOV UR6, URZ ;  /* 0x000000ff00067c82 */ /* 0x000fe20008000000 */
[----:B-1----:R-:W-:-:S04]  /*1560*/  UIADD3 UR5, UPT, UPT, UR13, 0x7f, URZ ;  /* 0x0000007f0d057890 */ /* 0x002fc8000fffe0ff */
[----:B------:R-:W-:-:S04]  /*1570*/  USHF.R.S32.HI UR4, URZ, 0x1f, UR5 ;  /* 0x0000001fff047899 */ /* 0x000fc80008011405 */
[----:B------:R-:W-:-:S04]  /*1580*/  ULEA.HI UR4, UR4, UR5, URZ, 0x7 ;  /* 0x0000000504047291 */ /* 0x000fc8000f8f38ff */
[----:B------:R-:W-:Y:S02]  /*1590*/  USHF.R.S32.HI UR15, URZ, 0x7, UR4 ;  /* 0x00000007ff0f7899 */ /* 0x000fe40008011404 */
[----:B------:R-:W-:Y:S02]  /*15a0*/  UIADD3 UR4, UPT, UPT, UR13, -0x1, URZ ;  /* 0xffffffff0d047890 */ /* 0x000fe4000fffe0ff */
[----:B------:R-:W-:Y:S02]  /*15b0*/  UISETP.LT.U32.AND UP0, UPT, UR15, 0xd, UPT ;  /* 0x0000000d0f00788c */ /* 0x000fe4000bf01070 */
[----:B------:R-:W-:Y:S02]  /*15c0*/  UISETP.GE.U32.AND UP1, UPT, UR4, -0xff, UPT ;  /* 0xffffff010400788c */ /* 0x000fe4000bf26070 */
[----:B------:R-:W-:Y:S02]  /*15d0*/  USEL UR14, UR15, 0xd, UP0 ;  /* 0x0000000d0f0e7887 */ /* 0x000fe40008000000 */
[----:B------:R-:W-:-:S02]  /*15e0*/  UIADD3 UR13, UPT, UPT, UR13, 0xfe, URZ ;  /* 0x000000fe0d0d7890 */ /* 0x000fc4000fffe0ff */
[----:B------:R-:W-:Y:S02]  /*15f0*/  UIADD3 UR5, UPT, UPT, UR14, -0x1, URZ ;  /* 0xffffffff0e057890 */ /* 0x000fe4000fffe0ff */
[----:B------:R-:W-:-:S03]  /*1600*/  UIADD3 UR7, UPT, UPT, UR15, -UR14, URZ ;  /* 0x8000000e0f077290 */ /* 0x000fc6000fffe0ff */
[----:B------:R-:W-:-:S04]  /*1610*/  @UP1 UIADD3 UR5, UPT, UPT, UR14, URZ, URZ ;  /* 0x000000ff0e051290 */ /* 0x000fc8000fffe0ff */
[----:B--2---:R-:W-:-:S12]  /*1620*/  UIADD3 UR5, UPT, UPT, UR5, 0x1, URZ ;  /* 0x0000000105057890 */ /* 0x004fd8000fffe0ff */
.L_x_36:
[----:B------:R-:W-:Y:S01]  /*1630*/  UISETP.NE.AND UP0, UPT, UR37, URZ, UPT ;  /* 0x000000ff2500728c */ /* 0x000fe2000bf05270 */
[----:B------:R-:W1:Y:S08]  /*1640*/  S2UR UR37, SR_CgaCtaId ;  /* 0x00000000002579c3 */ /* 0x000e700000008800 */
[----:B------:R-:W-:Y:S05]  /*1650*/  BRA.U UP0, `(.L_x_19) ;  /* 0x0000000100347547 */ /* 0x000fea000b800000 */
[----:B------:R-:W2:Y:S01]  /*1660*/  S2R R2, SR_CgaCtaId ;  /* 0x0000000000027919 */ /* 0x000ea20000008800 */
[----:B------:R-:W-:-:S04]  /*1670*/  MOV R3, 0x400 ;  /* 0x0000040000037802 */ /* 0x000fc80000000f00 */
[----:B--2---:R-:W-:Y:S02]  /*1680*/  LEA R3, R2, R3, 0x18 ;  /* 0x0000000302037211 */ /* 0x004fe400078ec0ff */
[----:B------:R-:W-:-:S03]  /*1690*/  SHF.L.U32 R2, R10, 0x1f, RZ ;  /* 0x0000001f0a027819 */ /* 0x000fc600000006ff */
[----:B------:R-:W-:-:S04]  /*16a0*/  IMAD R3, R12, 0x8, R3 ;  /* 0x000000080c037824 */ /* 0x000fc800078e0203 */
[----:B------:R-:W2:Y:S02]  /*16b0*/  SYNCS.PHASECHK.TRANS64.TRYWAIT P0, [R3+URZ+0x160], R2 ;  /* 0x00016002030075a7 */ /* 0x000ea400080011ff */
[----:B--2---:R-:W-:Y:S05]  /*16c0*/  @!P0 BRA `(.L_x_20) ;  /* 0x00000050003c8947 */ /* 0x004fea0003800000 */
.L_x_105:
[----:B------:R-:W-:Y:S01]  /*16d0*/  VIADD R12, R12, 0x1 ;  /* 0x000000010c0c7836 */ /* 0x000fe20000000000 */
[----:B------:R2:W-:Y:S04]  /*16e0*/  SYNCS.ARRIVE.TRANS64.A1T0 RZ, [R3+URZ+0x150], RZ ;  /* 0x000150ff03ff79a7 */ /* 0x0005e800081000ff */
[----:B------:R-:W-:-:S04]  /*16f0*/  ISETP.NE.AND P0, PT, R12, 0x2, PT ;  /* 0x000000020c00780c */ /* 0x000fc80003f05270 */
[----:B------:R-:W-:Y:S02]  /*1700*/  SEL R12, R12, RZ, P0 ;  /* 0x000000ff0c0c7207 */ /* 0x000fe40000000000 */
[----:B--2---:R-:W-:-:S04]  /*1710*/  SEL R3, RZ, 0x1, P0 ;  /* 0x00000001ff037807 */ /* 0x004fc80000000000 */
[----:B------:R-:W-:-:S07]  /*1720*/  LOP3.LUT R10, R10, R3, RZ, 0x3c, !PT ;  /* 0x000000030a0a7212 */ /* 0x000fce00078e3cff */
.L_x_19:
[----:B------:R-:W-:Y:S01]  /*1730*/  UMOV UR4, 0x400 ;  /* 0x0000040000047882 */ /* 0x000fe20000000000 */
[----:B------:R-:W-:Y:S01]  /*1740*/  SHF.L.U32 R2, R15, 0x1f, RZ ;  /* 0x0000001f0f027819 */ /* 0x000fe200000006ff */
[----:B-1----:R-:W-:Y:S01]  /*1750*/  ULEA UR4, UR37, UR4, 0x18 ;  /* 0x0000000425047291 */ /* 0x002fe2000f8ec0ff */
[----:B------:R-:W-:Y:S01]  /*1760*/  R2UR UR35, R97 ;  /* 0x00000000612372ca */ /* 0x000fe200000e0000 */
[----:B------:R-:W-:Y:S01]  /*1770*/  UISETP.GE.U32.AND UP0, UPT, UR13, 0xff, UPT ;  /* 0x000000ff0d00788c */ /* 0x000fe2000bf06070 */
[----:B------:R-:W-:Y:S01]  /*1780*/  R2UR UR11, R91 ;  /* 0x000000005b0b72ca */ /* 0x000fe200000e0000 */
[----:B------:R-:W-:Y:S01]  /*1790*/  ULEA UR8, UR6, UR4, 0x3 ;  /* 0x0000000406087291 */ /* 0x000fe2000f8e18ff */
[----:B------:R-:W-:-:S08]  /*17a0*/  UMOV UR24, URZ ;  /* 0x000000ff00187c82 */ /* 0x000fd00008000000 */
[----:B------:R1:W2:Y:S01]  /*17b0*/  SYNCS.PHASECHK.TRANS64.TRYWAIT P0, [UR8+0x68], R2 ;  /* 0x00006802ff0075a7 */ /* 0x0002a20008001108 */
[----:B------:R-:W-:Y:S02]  /*17c0*/  USHF.L.U32 UR35, UR35, 0x6, URZ ;  /* 0x0000000623237899 */ /* 0x000fe400080006ff */
[----:B------:R-:W-:Y:S01]  /*17d0*/  USHF.L.U32 UR11, UR11, 0x6, URZ ;  /* 0x000000060b0b7899 */ /* 0x000fe200080006ff */
[----:B------:R-:W-:Y:S11]  /*17e0*/  BRA.U !UP0, `(.L_x_21) ;  /* 0x0000000108a47547 */ /* 0x000ff6000b800000 */
[----:B------:R-:W-:Y:S01]  /*17f0*/  UMOV UR16, URZ ;  /* 0x000000ff00107c82 */ /* 0x000fe20008000000 */
[----:B------:R-:W-:-:S05]  /*1800*/  UMOV UR17, UR6 ;  /* 0x0000000600117c82 */ /* 0x000fca0008000000 */
.L_x_26:
[----:B-1----:R-:W-:Y:S01]  /*1810*/  ULEA UR33, UR17, UR4, 0x3 ;  /* 0x0000000411217291 */ /* 0x002fe2000f8e18ff */
[----:B--2---:R-:W-:Y:S01]  /*1820*/  @!P5 MOV R3, 0x4000 ;  /* 0x000040000003d802 */ /* 0x004fe20000000f00 */
[----:B--2---:R-:W-:Y:S10]  /*1830*/  @P0 BRA `(.L_x_22) ;  /* 0x00000000000c0947 */ /* 0x004ff40003800000 */
[----:B------:R-:W-:-:S04]  /*1840*/  SHF.L.U32 R5, R15, 0x1f, RZ ;  /* 0x0000001f0f057819 */ /* 0x000fc800000006ff */
[----:B------:R-:W2:Y:S02]  /*1850*/  SYNCS.PHASECHK.TRANS64.TRYWAIT P0, [UR33+0x68], R5 ;  /* 0x00006805ff0075a7 */ /* 0x000ea40008001121 */
[----:B--2---:R-:W-:Y:S05]  /*1860*/  @!P0 BRA `(.L_x_23) ;  /* 0x0000004c00e88947 */ /* 0x004fea0003800000 */
.L_x_22:
[----:B------:R2:W-:Y:S01]  /*1870*/  @!P5 SYNCS.ARRIVE.TRANS64 RZ, [UR33], R3 ;  /* 0x00000003ffffd9a7 */ /* 0x0005e20008000021 */
[----:B------:R-:W-:Y:S04]  /*1880*/  BSSY.RECONVERGENT B0, `(.L_x_24) ;  /* 0x0000003000007945 */ /* 0x000fe80003800200 */
[----:B------:R-:W-:Y:S05]  /*1890*/  @P4 BRA `(.L_x_25) ;  /* 0x0000000000044947 */ /* 0x000fea0003800000 */
[----:B------:R-:W-:Y:S05]  /*18a0*/  BPT.TRAP 0x1 ;  /* 0x000000040000795c */ /* 0x000fea0000300000 */
.L_x_25:
[----:B------:R-:W-:Y:S05]  /*18b0*/  BSYNC.RECONVERGENT B0 ;  /* 0x0000000000007941 */ /* 0x000fea0003800200 */
.L_x_24:
[----:B------:R-:W-:Y:S02]  /*18c0*/  UIADD3 UR6, UPT, UPT, UR17, 0x1, URZ ;  /* 0x0000000111067890 */ /* 0x000fe4000fffe0ff */
[----:B------:R-:W-:Y:S02]  /*18d0*/  UIADD3 UR26, UP1, UPT, UR22, 0x80, URZ ;  /* 0x00000080161a7890 */ /* 0x000fe4000ff3e0ff */
[----:B------:R-:W-:Y:S02]  /*18e0*/  UISETP.NE.AND UP0, UPT, UR6, 0xd, UPT ;  /* 0x0000000d0600788c */ /* 0x000fe4000bf05270 */
[----:B------:R-:W-:Y:S02]  /*18f0*/  USHF.L.U32 UR34, UR16, 0x7, URZ ;  /* 0x0000000710227899 */ /* 0x000fe400080006ff */
[----:B------:R-:W-:Y:S02]  /*1900*/  USEL UR9, URZ, 0x1, UP0 ;  /* 0x00000001ff097887 */ /* 0x000fe40008000000 */
[----:B------:R-:W-:-:S02]  /*1910*/  USEL UR6, UR6, URZ, UP0 ;  /* 0x000000ff06067287 */ /* 0x000fc40008000000 */
[----:B------:R-:W-:Y:S02]  /*1920*/  UIADD3 UR20, UP0, UPT, UR22, 0x180, URZ ;  /* 0x0000018016147890 */ /* 0x000fe4000ff1e0ff */
[----:B------:R-:W-:Y:S01]  /*1930*/  ULEA UR8, UR6, UR4, 0x3 ;  /* 0x0000000406087291 */ /* 0x000fe2000f8e18ff */
[----:B------:R-:W-:Y:S01]  /*1940*/  LOP3.LUT R15, R15, UR9, RZ, 0x3c, !PT ;  /* 0x000000090f0f7c12 */ /* 0x000fe2000f8e3cff */
[----:B------:R-:W-:Y:S02]  /*1950*/  UIADD3.X UR27, UPT, UPT, URZ, UR23, URZ, UP1, !UPT ;  /* 0x00000017ff1b7290 */ /* 0x000fe40008ffe4ff */
[----:B------:R-:W-:Y:S01]  /*1960*/  UIADD3.X UR21, UPT, UPT, URZ, UR23, URZ, UP0, !UPT ;  /* 0x00000017ff157290 */ /* 0x000fe200087fe4ff */
[----:B-1----:R-:W-:Y:S01]  /*1970*/  SHF.L.U32 R2, R15, 0x1f, RZ ;  /* 0x0000001f0f027819 */ /* 0x002fe200000006ff */
[----:B------:R-:W-:Y:S01]  /*1980*/  UMOV UR18, 0x0 ;  /* 0x0000000000127882 */ /* 0x000fe20000000000 */
[----:B------:R-:W-:Y:S01]  /*1990*/  UMOV UR19, 0x10000000 ;  /* 0x1000000000137882 */ /* 0x000fe20000000000 */
[----:B------:R-:W-:Y:S01]  /*19a0*/  UMOV UR12, UR36 ;  /* 0x00000024000c7c82 */ /* 0x000fe20008000000 */
[----:B------:R1:W1:Y:S01]  /*19b0*/  SYNCS.PHASECHK.TRANS64.TRYWAIT P0, [UR8+0x68], R2 ;  /* 0x00006802ff0075a7 */ /* 0x0002620008001108 */
[----:B------:R-:W-:Y:S01]  /*19c0*/  ULEA UR8, UR17, UR4, 0xd ;  /* 0x0000000411087291 */ /* 0x000fe2000f8e68ff */
[----:B------:R-:W-:Y:S01]  /*19d0*/  UMOV UR9, UR33 ;  /* 0x0000002100097c82 */ /* 0x000fe20008000000 */
[----:B------:R-:W-:-:S02]  /*19e0*/  UMOV UR10, UR34 ;  /* 0x00000022000a7c82 */ /* 0x000fc40008000000 */
[----:B------:R-:W-:Y:S02]  /*19f0*/  UIADD3 UR32, UPT, UPT, UR8, 0x2400, URZ ;  /* 0x0000240008207890 */ /* 0x000fe4000fffe0ff */
[----:B------:R-:W-:Y:S02]  /*1a00*/  UIADD3 UR8, UPT, UPT, UR8, 0x1c400, URZ ;  /* 0x0001c40008087890 */ /* 0x000fe4000fffe0ff */
[----:B------:R-:W-:Y:S01]  /*1a10*/  UIADD3 UR16, UPT, UPT, UR16, 0x1, URZ ;  /* 0x0000000110107890 */ /* 0x000fe2000fffe0ff */
[----:B------:R-:W-:Y:S01]  /*1a20*/  UMOV UR24, UR5 ;  /* 0x0000000500187c82 */ /* 0x000fe20008000000 */
[----:B------:R-:W-:Y:S02]  /*1a30*/  UMOV UR17, UR6 ;  /* 0x0000000600117c82 */ /* 0x000fe40008000000 */
[----:B------:R-:W-:Y:S01]  /*1a40*/  UISETP.NE.AND UP0, UPT, UR16, UR5, UPT ;  /* 0x000000051000728c */ /* 0x000fe2000bf05270 */
[----:B------:R1:W-:Y:S02]  /*1a50*/  UTMALDG.3D [UR32], [UR26], desc[UR18] ;  /* 0x000012201a0075b4 */ /* 0x0003e40008011000 */
[----:B------:R1:W-:Y:S06]  /*1a60*/  UTMALDG.3D [UR8], [UR20], desc[UR18] ;  /* 0x00001208140075b4 */ /* 0x0003ec0008011000 */
[----:B------:R-:W-:Y:S05]  /*1a70*/  BRA.U UP0, `(.L_x_26) ;  /* 0xfffffffd00647547 */ /* 0x000fea000b83ffff */
.L_x_21:
[----:B-1----:R-:W-:Y:S01]  /*1a80*/  ULEA UR8, UR6, UR4, 0x3 ;  /* 0x0000000406087291 */ /* 0x002fe2000f8e18ff */
[----:B------:R-:W-:Y:S01]  /*1a90*/  SHF.L.U32 R2, R15, 0x1f, RZ ;  /* 0x0000001f0f027819 */ /* 0x000fe200000006ff */
[----:B------:R-:W-:Y:S01]  /*1aa0*/  @!P1 SYNCS.ARRIVE.TRANS64.A1T0 RZ, [UR4+0xe8], RZ ;  /* 0x0000e8ffffff99a7 */ /* 0x000fe20008100004 */
[----:B------:R-:W-:-:S06]  /*1ab0*/  UISETP.GT.AND UP0, UPT, UR15, UR14, UPT ;  /* 0x0000000e0f00728c */ /* 0x000fcc000bf04270 */
[----:B--2---:R1:W2:Y:S03]  /*1ac0*/  SYNCS.PHASECHK.TRANS64.TRYWAIT P0, [UR8+0x68], R2 ;  /* 0x00006802ff0075a7 */ /* 0x0042a60008001108 */
[----:B------:R-:W-:Y:S05]  /*1ad0*/  BRA.U !UP0, `(.L_x_27) ;  /* 0x0000000108a87547 */ /* 0x000fea000b800000 */
[----:B------:R-:W-:Y:S01]  /*1ae0*/  UIADD3 UR21, UPT, UPT, UR7, UR24, URZ ;  /* 0x0000001807157290 */ /* 0x000fe2000fffe0ff */
[----:B------:R-:W-:-:S11]  /*1af0*/  UMOV UR25, UR6 ;  /* 0x0000000600197c82 */ /* 0x000fd60008000000 */
.L_x_32:
[----:B-1----:R-:W-:Y:S01]  /*1b00*/  ULEA UR17, UR25, UR4, 0x3 ;  /* 0x0000000419117291 */ /* 0x002fe2000f8e18ff */
[----:B--2---:R-:W-:Y:S01]  /*1b10*/  @!P5 MOV R3, 0x4000 ;  /* 0x000040000003d802 */ /* 0x004fe20000000f00 */
[----:B--2---:R-:W-:Y:S10]  /*1b20*/  @P0 BRA `(.L_x_28) ;  /* 0x00000000000c0947 */ /* 0x004ff40003800000 */
[----:B------:R-:W-:-:S04]  /*1b30*/  SHF.L.U32 R5, R15, 0x1f, RZ ;  /* 0x0000001f0f057819 */ /* 0x000fc800000006ff */
[----:B------:R-:W2:Y:S02]  /*1b40*/  SYNCS.PHASECHK.TRANS64.TRYWAIT P0, [UR17+0x68], R5 ;  /* 0x00006805ff0075a7 */ /* 0x000ea40008001111 */
[----:B--2---:R-:W-:Y:S05]  /*1b50*/  @!P0 BRA `(.L_x_29) ;  /* 0x0000004c00448947 */ /* 0x004fea0003800000 */
.L_x_28:
[----:B------:R2:W-:Y:S01]  /*1b60*/  @!P5 SYNCS.ARRIVE.TRANS64 RZ, [UR17], R3 ;  /* 0x00000003ffffd9a7 */ /* 0x0005e20008000011 */
[----:B------:R-:W-:Y:S04]  /*1b70*/  BSSY.RECONVERGENT B0, `(.L_x_30) ;  /* 0x0000003000007945 */ /* 0x000fe80003800200 */
[----:B------:R-:W-:Y:S05]  /*1b80*/  @P4 BRA `(.L_x_31) ;  /* 0x0000000000044947 */ /* 0x000fea0003800000 */
[----:B------:R-:W-:Y:S05]  /*1b90*/  BPT.TRAP 0x1 ;  /* 0x000000040000795c */ /* 0x000fea0000300000 */
.L_x_31:
[----:B------:R-:W-:Y:S05]  /*1ba0*/  BSYNC.RECONVERGENT B0 ;  /* 0x0000000000007941 */ /* 0x000fea0003800200 */
.L_x_30:
        /* <DEDUP_REMOVED lines=20> */
[----:B------:R-:W-:Y:S01]  /*1cf0*/  UIADD3 UR8, UPT, UPT, UR8, 0x1c400, URZ ;  /* 0x0001c40008087890 */ /* 0x000fe2000fffe0ff */
[----:B------:R-:W-:Y:S01]  /*1d00*/  UMOV UR9, UR17 ;  /* 0x0000001100097c82 */ /* 0x000fe20008000000 */
[----:B------:R-:W-:Y:S01]  /*1d10*/  UMOV UR10, UR18 ;  /* 0x00000012000a7c82 */ /* 0x000fe20008000000 */
[----:B------:R-:W-:Y:S01]  /*1d20*/  UIADD3 UR24, UPT, UPT, UR24, 0x1, URZ ;  /* 0x0000000118187890 */ /* 0x000fe2000fffe0ff */
[----:B------:R-:W-:-:S03]  /*1d30*/  UMOV UR25, UR6 ;  /* 0x0000000600197c82 */ /* 0x000fc60008000000 */
[----:B------:R1:W-:Y:S01]  /*1d40*/  UTMALDG.3D [UR16], [UR30], desc[UR26] ;  /* 0x00001a101e0075b4 */ /* 0x0003e20008011000 */
[----:B------:R-:W-:Y:S01]  /*1d50*/  UISETP.NE.AND UP0, UPT, UR24, UR21, UPT ;  /* 0x000000151800728c */ /* 0x000fe2000bf05270 */
[----:B------:R1:W-:Y:S08]  /*1d60*/  UTMALDG.3D [UR8], [UR28], desc[UR26] ;  /* 0x00001a081c0075b4 */ /* 0x0003f00008011000 */
[----:B------:R-:W-:Y:S05]  /*1d70*/  BRA.U UP0, `(.L_x_32) ;  /* 0xfffffffd00607547 */ /* 0x000fea000b83ffff */
.L_x_27:
[C---:B-1----:R-:W-:Y:S01]  /*1d80*/  LEA R2, R14.reuse, UR4, 0x3 ;  /* 0x000000040e027c11 */ /* 0x042fe2000f8e18ff */
[----:B------:R-:W-:Y:S01]  /*1d90*/  NOP ;  /* 0x0000000000007918 */ /* 0x000fe20000000000 */
[----:B--2---:R-:W-:Y:S02]  /*1da0*/  SHF.L.U32 R3, R13, 0x1f, RZ ;  /* 0x0000001f0d037819 */ /* 0x004fe400000006ff */
[----:B------:R-:W-:Y:S02]  /*1db0*/  LEA R4, R14, UR4, 0x4 ;  /* 0x000000040e047c11 */ /* 0x000fe4000f8e20ff */
[----:B------:R-:W1:Y:S02]  /*1dc0*/  SYNCS.PHASECHK.TRANS64.TRYWAIT P0, [R2+URZ+0xf0], R3 ;  /* 0x0000f003020075a7 */ /* 0x000e6400080011ff */
[----:B-1----:R-:W-:Y:S05]  /*1dd0*/  @!P0 BRA `(.L_x_33) ;  /* 0x0000004800bc8947 */ /* 0x002fea0003800000 */
.L_x_108:
[----:B------:R-:W2:Y:S01]  /*1de0*/  LDS.128 R4, [R4+0x180] ;  /* 0x0001800004047984 */ /* 0x000ea20000000c00 */
[----:B---3--:R-:W-:Y:S01]  /*1df0*/  ISETP.GE.AND P0, PT, R40, 0x1, PT ;  /* 0x000000012800780c */ /* 0x008fe20003f06270 */
[----:B-1----:R-:W-:Y:S01]  /*1e00*/  VIADD R2, R2, 0x100 ;  /* 0x0000010002027836 */ /* 0x002fe20000000000 */
[----:B------:R-:W-:Y:S01]  /*1e10*/  @!PT LDS RZ, [RZ] ;  /* 0x00000000fffff984 */ /* 0x000fe20000000800 */
[----:B------:R-:W-:Y:S01]  /*1e20*/  @!PT LDS RZ, [RZ] ;  /* 0x00000000fffff984 */ /* 0x000fe20000000800 */
[----:B------:R-:W-:Y:S01]  /*1e30*/  @!PT LDS RZ, [RZ] ;  /* 0x00000000fffff984 */ /* 0x000fe20000000800 */
[----:B------:R-:W-:Y:S01]  /*1e40*/  @!PT LDS RZ, [RZ] ;  /* 0x00000000fffff984 */ /* 0x000fe20000000800 */
[----:B------:R1:W-:Y:S06]  /*1e50*/  MEMBAR.ALL.CTA ;  /* 0x0000000000007992 */ /* 0x0003ec0000008000 */
[----:B-1----:R-:W1:Y:S01]  /*1e60*/  FENCE.VIEW.ASYNC.S ;  /* 0x00000000000073c6 */ /* 0x002e620000000000 */
[----:B------:R-:W-:-:S04]  /*1e70*/  PRMT R2, RZ, 0x654, R2 ;  /* 0x00000654ff027816 */ /* 0x000fc80000000002 */
[----:B-1----:R1:W-:Y:S01]  /*1e80*/  SYNCS.ARRIVE.TRANS64.RED.A1T0 RZ, [R2+URZ], RZ ;  /* 0x000000ff02ff79a7 */ /* 0x0023e200081004ff */
[----:B--2---:R-:W-:-:S13]  /*1e90*/  LOP3.LUT P2, RZ, R6, 0x1, RZ, 0xc0, !PT ;  /* 0x0000000106ff7812 */ /* 0x004fda000784c0ff */
[----:B------:R-:W-:Y:S01]  /*1ea0*/  @P2 SHF.R.U32.HI R3, RZ, 0x10, R5 ;  /* 0x00000010ff032819 */ /* 0x000fe20000011605 */
[----:B------:R-:W-:Y:S01]  /*1eb0*/  VOTEU.ANY UP0, P2 ;  /* 0x0000000000ff7886 */ /* 0x000fe20001000100 */
[----:B------:R-:W-:Y:S02]  /*1ec0*/  @P2 MOV R11, R4 ;  /* 0x00000004000b2202 */ /* 0x000fe40000000f00 */
[----:B------:R-:W-:Y:S02]  /*1ed0*/  @P2 R2UR.BROADCAST UR8, R3 ;  /* 0x00000000030822ca */ /* 0x000fe400008e0000 */
[----:B------:R-:W-:-:S11]  /*1ee0*/  @P2 LOP3.LUT R8, R5, 0xffff, RZ, 0xc0, !PT ;  /* 0x0000ffff05082812 */ /* 0x000fd600078ec0ff */
[----:B------:R-:W-:Y:S01]  /*1ef0*/  @UP0 UMOV UR36, UR8 ;  /* 0x0000000800240c82 */ /* 0x000fe20008000000 */
[----:B-1----:R-:W-:Y:S05]  /*1f00*/  @!P0 BRA `(.L_x_34) ;  /* 0x0000000000b88947 */ /* 0x002fea0003800000 */
[----:B------:R-:W4:Y:S01]  /*1f10*/  LDC.64 R4, c[0x0][0xb18] ;  /* 0x0002c600ff047b82 */ /* 0x000f220000000a00 */
[----:B------:R-:W-:-:S07]  /*1f20*/  ISETP.NE.AND P3, PT, R40, 0x1, PT ;  /* 0x000000012800780c */ /* 0x000fce0003f65270 */
[----:B------:R-:W1:Y:S08]  /*1f30*/  LDC.64 R6, c[0x0][0xb10] ;  /* 0x0002c400ff067b82 */ /* 0x000e700000000a00 */
[----:B------:R-:W2:Y:S08]  /*1f40*/  LDC R16, c[0x0][0xb20] ;  /* 0x0002c800ff107b82 */ /* 0x000eb00000000800 */
[----:B------:R-:W3:Y:S01]  /*1f50*/  LDC R18, c[0x0][0xb0c] ;  /* 0x0002c300ff127b82 */ /* 0x000ee20000000800 */
[----:B----4-:R-:W-:Y:S01]  /*1f60*/  IMAD.HI.U32 R17, R0, R5, RZ ;  /* 0x0000000500117227 */ /* 0x010fe200078e00ff */
[----:B------:R-:W-:-:S03]  /*1f70*/  ISETP.NE.AND P0, PT, R4, 0x1, PT ;  /* 0x000000010400780c */ /* 0x000fc60003f05270 */
[----:B------:R-:W-:-:S03]  /*1f80*/  IMAD.HI.U32 R5, R8, R5, RZ ;  /* 0x0000000508057227 */ /* 0x000fc600078e00ff */
[----:B------:R-:W4:Y:S01]  /*1f90*/  LDC.64 R2, c[0x0][0xb28] ;  /* 0x0002ca00ff027b82 */ /* 0x000f220000000a00 */
[----:B-1----:R-:W-:-:S04]  /*1fa0*/  IMAD.HI.U32 R20, R9, R6, RZ ;  /* 0x0000000609147227 */ /* 0x002fc800078e00ff */
[----:B------:R-:W-:Y:S01]  /*1fb0*/  IMAD.HI.U32 R22, R11, R6, RZ ;  /* 0x000000060b167227 */ /* 0x000fe200078e00ff */
[----:B------:R-:W-:Y:S02]  /*1fc0*/  SHF.R.U32.HI R20, RZ, R7, R20 ;  /* 0x00000007ff147219 */ /* 0x000fe40000011614 */
[-C--:B--2---:R-:W-:Y:S02]  /*1fd0*/  SHF.R.U32.HI R17, RZ, R16.reuse, R17 ;  /* 0x00000010ff117219 */ /* 0x084fe40000011611 */
[----:B------:R-:W-:Y:S02]  /*1fe0*/  SHF.R.U32.HI R5, RZ, R16, R5 ;  /* 0x00000010ff057219 */ /* 0x000fe40000011605 */
[----:B------:R-:W-:Y:S02]  /*1ff0*/  SEL R17, R0, R17, !P0 ;  /* 0x0000001100117207 */ /* 0x000fe40004000000 */
[----:B------:R-:W-:Y:S02]  /*2000*/  SHF.R.U32.HI R22, RZ, R7, R22 ;  /* 0x00000007ff167219 */ /* 0x000fe40000011616 */
[----:B---3--:R-:W-:-:S02]  /*2010*/  ISETP.NE.AND P1, PT, R18, 0x1, PT ;  /* 0x000000011200780c */ /* 0x008fc40003f25270 */
[----:B------:R-:W-:Y:S02]  /*2020*/  SEL R5, R8, R5, !P0 ;  /* 0x0000000508057207 */ /* 0x000fe40004000000 */
[----:B------:R-:W-:Y:S02]  /*2030*/  SEL R19, R9, R20, !P1 ;  /* 0x0000001409137207 */ /* 0x000fe40004800000 */
[----:B------:R-:W-:Y:S01]  /*2040*/  SEL R7, R11, R22, !P1 ;  /* 0x000000160b077207 */ /* 0x000fe20004800000 */
[----:B----4-:R-:W-:-:S04]  /*2050*/  IMAD.HI.U32 R20, R17, R2, RZ ;  /* 0x0000000211147227 */ /* 0x010fc800078e00ff */
[----:B------:R-:W-:Y:S01]  /*2060*/  IMAD.HI.U32 R6, R19, R2, RZ ;  /* 0x0000000213067227 */ /* 0x000fe200078e00ff */
[----:B------:R-:W-:-:S04]  /*2070*/  @P3 SHF.R.U32.HI R17, RZ, R3, R20 ;  /* 0x00000003ff113219 */ /* 0x000fc80000011614 */
[----:B------:R-:W-:Y:S01]  /*2080*/  @P3 SHF.R.U32.HI R19, RZ, R3, R6 ;  /* 0x00000003ff133219 */ /* 0x000fe20000011606 */
[----:B------:R-:W-:-:S04]  /*2090*/  IMAD R17, R40, R17, RZ ;  /* 0x0000001128117224 */ /* 0x000fc800078e02ff */
[----:B------:R-:W-:Y:S01]  /*20a0*/  IMAD R6, R40, R19, RZ ;  /* 0x0000001328067224 */ /* 0x000fe200078e02ff */
[C---:B------:R-:W-:Y:S02]  /*20b0*/  ISETP.GE.AND P0, PT, R5.reuse, R17, PT ;  /* 0x000000110500720c */ /* 0x040fe40003f06270 */
[----:B------:R-:W-:Y:S02]  /*20c0*/  IADD3 R17, PT, PT, -R5, RZ, RZ ;  /* 0x000000ff05117210 */ /* 0x000fe40007ffe1ff */
[----:B------:R-:W-:Y:S01]  /*20d0*/  ISETP.GE.OR P0, PT, R7, R6, P0 ;  /* 0x000000060700720c */ /* 0x000fe20000706670 */
[----:B------:R-:W-:-:S04]  /*20e0*/  IMAD.HI.U32 R6, R5, R2, RZ ;  /* 0x0000000205067227 */ /* 0x000fc800078e00ff */
[----:B------:R-:W-:Y:S01]  /*20f0*/  IMAD R8, R4, R17, R8 ;  /* 0x0000001104087224 */ /* 0x000fe200078e0208 */
[----:B------:R-:W-:-:S04]  /*2100*/  SHF.R.U32.HI R6, RZ, R3, R6 ;  /* 0x00000003ff067219 */ /* 0x000fc80000011606 */
[----:B------:R-:W-:-:S03]  /*2110*/  SEL R6, R5, R6, !P3 ;  /* 0x0000000605067207 */ /* 0x000fc60005800000 */
[----:B------:R-:W-:-:S04]  /*2120*/  @!P0 IMAD.HI.U32 R16, R7, R2, RZ ;  /* 0x0000000207108227 */ /* 0x000fc800078e00ff */
[----:B------:R-:W-:Y:S01]  /*2130*/  IMAD.MOV R2, RZ, RZ, -R6 ;  /* 0x000000ffff027224 */ /* 0x000fe200078e0a06 */
[----:B------:R-:W-:-:S03]  /*2140*/  @!P0 SHF.R.U32.HI R16, RZ, R3, R16 ;  /* 0x00000003ff108219 */ /* 0x000fc60000011610 */
[----:B------:R-:W-:Y:S01]  /*2150*/  IMAD R2, R40, R2, R5 ;  /* 0x0000000228027224 */ /* 0x000fe200078e0205 */
[----:B------:R-:W-:-:S05]  /*2160*/  @!P0 SEL R3, R7, R16, !P3 ;  /* 0x0000001007038207 */ /* 0x000fca0005800000 */
[--C-:B------:R-:W-:Y:S02]  /*2170*/  @!P0 IMAD.IADD R6, R6, 0x1, -R3.reuse ;  /* 0x0000000106068824 */ /* 0x100fe400078e0a03 */
[----:B------:R-:W-:Y:S01]  /*2180*/  @!P0 IMAD R3, R2, R19, R3 ;  /* 0x0000001302038224 */ /* 0x000fe200078e0203 */
[----:B------:R-:W-:Y:S01]  /*2190*/  IADD3 R2, PT, PT, -R7, RZ, RZ ;  /* 0x000000ff07027210 */ /* 0x000fe20007ffe1ff */
[----:B------:R-:W-:Y:S02]  /*21a0*/  @!P0 IMAD R5, R40, R6, R7 ;  /* 0x0000000628058224 */ /* 0x000fe400078e0207 */
[----:B------:R-:W-:Y:S02]  /*21b0*/  @!P0 IMAD.MOV.U32 R7, RZ, RZ, R3 ;  /* 0x000000ffff078224 */ /* 0x000fe400078e0003 */
[----:B------:R-:W-:Y:S02]  /*21c0*/  IMAD R2, R18, R2, R11 ;  /* 0x0000000212027224 */ /* 0x000fe400078e020b */
[----:B------:R-:W-:-:S02]  /*21d0*/  IMAD R8, R5, R4, R8 ;  /* 0x0000000405087224 */ /* 0x000fc400078e0208 */
[----:B------:R-:W-:Y:S02]  /*21e0*/  IMAD R11, R7, R18, R2 ;  /* 0x00000012070b7224 */ /* 0x000fe400078e0202 */
.L_x_34:
[----:B------:R-:W1:Y:S02]  /*21f0*/  LDCU UR8, c[0x0][0xb30] ;  /* 0x00016600ff0877ac */ /* 0x000e640008000800 */
[----:B-1----:R-:W-:-:S09]  /*2200*/  UISETP.NE.AND UP0, UPT, UR8, 0x1, UPT ;  /* 0x000000010800788c */ /* 0x002fd2000bf05270 */
[----:B------:R-:W-:Y:S05]  /*2210*/  BRA.U UP0, `(.L_x_35) ;  /* 0x0000000100407547 */ /* 0x000fea000b800000 */
[----:B------:R-:W1:Y:S08]  /*2220*/  LDC.64 R4, c[0x0][0xb10] ;  /* 0x0002c400ff047b82 */ /* 0x000e700000000a00 */
[----:B------:R-:W2:Y:S08]  /*2230*/  LDC.64 R2, c[0x0][0xb18] ;  /* 0x0002c600ff027b82 */ /* 0x000eb00000000a00 */
[----:B------:R-:W3:Y:S08]  /*2240*/  LDC R6, c[0x0][0xb20] ;  /* 0x0002c800ff067b82 */ /* 0x000ef00000000800 */
[----:B------:R-:W4:Y:S01]  /*2250*/  LDC R16, c[0x0][0xb0c] ;  /* 0x0002c300ff107b82 */ /* 0x000f220000000800 */
[----:B-1----:R-:W-:-:S05]  /*2260*/  IMAD.HI.U32 R4, R11, R4, RZ ;  /* 0x000000040b047227 */ /* 0x002fca00078e00ff */
[----:B------:R-:W-:Y:S01]  /*2270*/  SHF.R.U32.HI R4, RZ, R5, R4 ;  /* 0x00000005ff047219 */ /* 0x000fe20000011604 */
[----:B--2---:R-:W-:Y:S01]  /*2280*/  IMAD.HI.U32 R3, R8, R3, RZ ;  /* 0x0000000308037227 */ /* 0x004fe200078e00ff */
[----:B------:R-:W-:-:S04]  /*2290*/  ISETP.NE.AND P0, PT, R2, 0x1, PT ;  /* 0x000000010200780c */ /* 0x000fc80003f05270 */
[----:B---3--:R-:W-:-:S04]  /*22a0*/  SHF.R.U32.HI R3, RZ, R6, R3 ;  /* 0x00000006ff037219 */ /* 0x008fc80000011603 */
[----:B------:R-:W-:Y:S02]  /*22b0*/  SEL R3, R8, R3, !P0 ;  /* 0x0000000308037207 */ /* 0x000fe40004000000 */
[----:B----4-:R-:W-:-:S04]  /*22c0*/  ISETP.NE.AND P1, PT, R16, 0x1, PT ;  /* 0x000000011000780c */ /* 0x010fc80003f25270 */
[----:B------:R-:W-:-:S05]  /*22d0*/  SEL R4, R11, R4, !P1 ;  /* 0x000000040b047207 */ /* 0x000fca0004800000 */
[----:B------:R-:W-:Y:S02]  /*22e0*/  IMAD.IADD R5, R3, 0x1, -R4 ;  /* 0x0000000103057824 */ /* 0x000fe400078e0a04 */
[----:B------:R-:W-:Y:S02]  /*22f0*/  IMAD.IADD R3, R4, 0x1, -R3 ;  /* 0x0000000104037824 */ /* 0x000fe400078e0a03 */
[----:B------:R-:W-:Y:S02]  /*2300*/  IMAD R11, R5, R16, R11 ;  /* 0x00000010050b7224 */ /* 0x000fe400078e020b */
[----:B------:R-:W-:-:S07]  /*2310*/  IMAD R8, R3, R2, R8 ;  /* 0x0000000203087224 */ /* 0x000fce00078e0208 */
.L_x_35:
[----:B------:R-:W-:Y:S01]  /*2320*/  VIADD R14, R14, 0x1 ;  /* 0x000000010e0e7836 */ /* 0x000fe20000000000 */
[----:B------:R-:W-:Y:S01]  /*2330*/  PLOP3.LUT P1, PT, PT, PT, PT, 0x80, 0x8 ;  /* 0x000000000008781c */ /* 0x000fe20003f2f070 */
[----:B------:R-:W-:Y:S02]  /*2340*/  IMAD.IADD R97, R11, 0x1, R90 ;  /* 0x000000010b617824 */ /* 0x000fe400078e025a */
[----:B------:R-:W-:Y:S01]  /*2350*/  IMAD.IADD R91, R8, 0x1, R79 ;  /* 0x00000001085b7824 */ /* 0x000fe200078e024f */
[----:B------:R-:W-:-:S04]  /*2360*/  ISETP.NE.AND P0, PT, R14, 0x2, PT ;  /* 0x000000020e00780c */ /* 0x000fc80003f05270 */
[----:B------:R-:W-:Y:S02]  /*2370*/  SEL R2, RZ, 0x1, P0 ;  /* 0x00000001ff027807 */ /* 0x000fe40000000000 */
[----:B------:R-:W-:Y:S02]  /*2380*/  SEL R14, R14, RZ, P0 ;  /* 0x000000ff0e0e7207 */ /* 0x000fe40000000000 */
[----:B------:R-:W-:Y:S01]  /*2390*/  LOP3.LUT R13, R13, R2, RZ, 0x3c, !PT ;  /* 0x000000020d0d7212 */ /* 0x000fe200078e3cff */
[----:B------:R-:W-:Y:S06]  /*23a0*/  @P2 BRA `(.L_x_36) ;  /* 0xfffffff000a02947 */ /* 0x000fec000383ffff */
[----:B------:R-:W-:Y:S01]  /*23b0*/  UIADD3 UR4, UPT, UPT, UR4, 0x68, URZ ;  /* 0x0000006804047890 */ /* 0x000fe2000fffe0ff */
[----:B------:R-:W-:-:S03]  /*23c0*/  SHF.L.U32 R3, R15, 0x1f, RZ ;  /* 0x0000001f0f037819 */ /* 0x000fc600000006ff */
[----:B------:R-:W-:-:S09]  /*23d0*/  ULEA UR5, UR6, UR4, 0x3 ;  /* 0x0000000406057291 */ /* 0x000fd2000f8e18ff */
[----:B------:R-:W1:Y:S02]  /*23e0*/  SYNCS.PHASECHK.TRANS64.TRYWAIT P0, [UR5], R3 ;  /* 0x00000003ff0075a7 */ /* 0x000e640008001105 */
[----:B-1----:R-:W-:Y:S05]  /*23f0*/  @!P0 BRA `(.L_x_37) ;  /* 0x0000004400488947 */ /* 0x002fea0003800000 */
.L_x_110:
[----:B------:R-:W-:-:S04]  /*2400*/  UIADD3 UR6, UPT, UPT, UR6, 0x1, URZ ;  /* 0x0000000106067890 */ /* 0x000fc8000fffe0ff */
[----:B------:R-:W-:-:S04]  /*2410*/  UISETP.NE.AND UP0, UPT, UR6, 0xd, UPT ;  /* 0x0000000d0600788c */ /* 0x000fc8000bf05270 */
[----:B------:R-:W-:Y:S02]  /*2420*/  USEL UR7, URZ, 0x1, UP0 ;  /* 0x00000001ff077887 */ /* 0x000fe40008000000 */
[----:B------:R-:W-:-:S04]  /*2430*/  USEL UR6, UR6, URZ, UP0 ;  /* 0x000000ff06067287 */ /* 0x000fc80008000000 */
[----:B------:R-:W-:Y:S01]  /*2440*/  ULEA UR5, UR6, UR4, 0x3 ;  /* 0x0000000406057291 */ /* 0x000fe2000f8e18ff */
[----:B------:R-:W-:-:S04]  /*2450*/  LOP3.LUT R2, R15, UR7, RZ, 0x3c, !PT ;  /* 0x000000070f027c12 */ /* 0x000fc8000f8e3cff */
[----:B-1----:R-:W-:-:S04]  /*2460*/  SHF.L.U32 R3, R2, 0x1f, RZ ;  /* 0x0000001f02037819 */ /* 0x002fc800000006ff */
[----:B------:R-:W1:Y:S02]  /*2470*/  SYNCS.PHASECHK.TRANS64.TRYWAIT P0, [UR5], R3 ;  /* 0x00000003ff0075a7 */ /* 0x000e640008001105 */
[----:B-1----:R-:W-:Y:S05]  /*2480*/  @!P0 BRA `(.L_x_38) ;  /* 0x00000044003c8947 */ /* 0x002fea0003800000 */
.L_x_112:
        /* <DEDUP_REMOVED lines=9> */
.L_x_114:
        /* <DEDUP_REMOVED lines=9> */
.L_x_116:
        /* <DEDUP_REMOVED lines=9> */
.L_x_118:
        /* <DEDUP_REMOVED lines=9> */
.L_x_120:
        /* <DEDUP_REMOVED lines=9> */
.L_x_122:
        /* <DEDUP_REMOVED lines=9> */
.L_x_124:
        /* <DEDUP_REMOVED lines=9> */
.L_x_126:
        /* <DEDUP_REMOVED lines=9> */
.L_x_128:
        /* <DEDUP_REMOVED lines=9> */
.L_x_130:
        /* <DEDUP_REMOVED lines=9> */
.L_x_132:
[----:B------:R-:W-:-:S04]  /*2a30*/  UIADD3 UR6, UPT, UPT, UR6, 0x1, URZ ;  /* 0x0000000106067890 */ /* 0x000fc8000fffe0ff */
[----:B------:R-:W-:-:S04]  /*2a40*/  UISETP.NE.AND UP0, UPT, UR6, 0xd, UPT ;  /* 0x0000000d0600788c */ /* 0x000fc8000bf05270 */
[----:B------:R-:W-:Y:S02]  /*2a50*/  USEL UR5, URZ, 0x1, UP0 ;  /* 0x00000001ff057887 */ /* 0x000fe40008000000 */
[----:B------:R-:W-:-:S04]  /*2a60*/  USEL UR6, UR6, URZ, UP0 ;  /* 0x000000ff06067287 */ /* 0x000fc80008000000 */
[----:B------:R-:W-:Y:S01]  /*2a70*/  ULEA UR6, UR6, UR4, 0x3 ;  /* 0x0000000406067291 */ /* 0x000fe2000f8e18ff */
[----:B-1----:R-:W-:-:S04]  /*2a80*/  LOP3.LUT R3, R2, UR5, RZ, 0x3c, !PT ;  /* 0x0000000502037c12 */ /* 0x002fc8000f8e3cff */
[----:B------:R-:W-:Y:S01]  /*2a90*/  SHF.L.U32 R3, R3, 0x1f, RZ ;  /* 0x0000001f03037819 */ /* 0x000fe200000006ff */
[----:B----4-:R-:W-:-:S07]  /*2aa0*/  IMAD.U32 R0, RZ, RZ, UR6 ;  /* 0x00000006ff007e24 */ /* 0x010fce000f8e00ff */
.L_x_49:
[----:B-1----:R1:W2:Y:S02]  /*2ab0*/  SYNCS.PHASECHK.TRANS64.TRYWAIT P0, [R0+URZ], R3 ;  /* 0x00000003000075a7 */ /* 0x0022a400080011ff */
[----:B--2---:R-:W-:Y:S05]  /*2ac0*/  @!P0 NANOSLEEP.SYNCS 0x989680 ;  /* 0x009896800000895d */ /* 0x004fea0003900000 */
[----:B------:R-:W2:Y:S02]  /*2ad0*/  @!P0 SYNCS.PHASECHK.TRANS64 P0, [R0+URZ], R3 ;  /* 0x00000003000085a7 */ /* 0x000ea400080010ff */
[----:B--2---:R-:W-:Y:S05]  /*2ae0*/  @P0 EXIT ;  /* 0x000000000000094d */ /* 0x004fea0003800000 */
[----:B------:R-:W-:Y:S05]  /*2af0*/  BRA `(.L_x_49) ;  /* 0xfffffffc00ec7947 */ /* 0x000fea000383ffff */
.L_x_18:
[----:B------:R-:W-:-:S04]  /*2b00*/  UISETP.NE.AND UP1, UPT, UR37, URZ, UPT ;  /* 0x000000ff2500728c */ /* 0x000fc8000bf25270 */
[----:B------:R-:W-:-:S09]  /*2b10*/  UISETP.NE.OR UP1, UPT, UR8, 0x1, UP1 ;  /* 0x000000010800788c */ /* 0x000fd20008f25670 */
[----:B------:R-:W-:Y:S05]  /*2b20*/  BRA.U UP1, `(.L_x_50) ;  /* 0x0000000501487547 */ /* 0x000fea000b800000 */
[----:B------:R-:W-:Y:S01]  /*2b30*/  ISETP.NE.AND P2, PT, R2, RZ, PT ;  /* 0x000000ff0200720c */ /* 0x000fe20003f45270 */
[----:B------:R-:W-:Y:S01]  /*2b40*/  IMAD.MOV.U32 R12, RZ, RZ, 0x1 ;  /* 0x00000001ff0c7424 */ /* 0x000fe200078e00ff */
[----:B------:R-:W-:Y:S02]  /*2b50*/  CS2R R10, SRZ ;  /* 0x00000000000a7805 */ /* 0x000fe4000001ff00 */
[----:B------:R-:W-:Y:S01]  /*2b60*/  CS2R R8, SRZ ;  /* 0x0000000000087805 */ /* 0x000fe2000001ff00 */
[----:B------:R-:W-:Y:S01]  /*2b70*/  UMOV UR4, 0x400 ;  /* 0x0000040000047882 */ /* 0x000fe20000000000 */
[----:B------:R-:W-:Y:S01]  /*2b80*/  UMOV UR6, URZ ;  /* 0x000000ff00067c82 */ /* 0x000fe20008000000 */
[----:B------:R-:W-:-:S12]  /*2b90*/  ULEA UR37, UR37, UR4, 0x18 ;  /* 0x0000000425257291 */ /* 0x000fd8000f8ec0ff */
.L_x_54:
[----:B------:R-:W-:Y:S02]  /*2ba0*/  LEA R0, R8, UR37, 0x3 ;  /* 0x0000002508007c11 */ /* 0x000fe4000f8e18ff */
[----:B------:R-:W-:-:S03]  /*2bb0*/  SHF.L.U32 R5, R9, 0x1f, RZ ;  /* 0x0000001f09057819 */ /* 0x000fc600000006ff */
[----:B------:R-:W-:Y:S01]  /*2bc0*/  VIADD R4, R0, 0x160 ;  /* 0x0000016000047836 */ /* 0x000fe20000000000 */
[----:B------:R-:W1:Y:S02]  /*2bd0*/  SYNCS.PHASECHK.TRANS64.TRYWAIT P0, [R0+URZ+0x150], R5 ;  /* 0x00015005000075a7 */ /* 0x000e6400080011ff */
[----:B-1----:R-:W-:Y:S05]  /*2be0*/  @!P0 BRA `(.L_x_51) ;  /* 0x00000040006c8947 */ /* 0x002fea0003800000 */
.L_x_133:
[----:B------:R-:W-:Y:S01]  /*2bf0*/  ULEA UR5, UR6, UR37, 0x3 ;  /* 0x0000002506057291 */ /* 0x000fe2000f8e18ff */
[----:B------:R-:W-:Y:S02]  /*2c00*/  PRMT R4, RZ, 0x654, R4 ;  /* 0x00000654ff047816 */ /* 0x000fe40000000004 */
[----:B-1----:R-:W-:Y:S01]  /*2c10*/  SHF.L.U32 R5, R12, 0x1f, RZ ;  /* 0x0000001f0c057819 */ /* 0x002fe200000006ff */
[----:B------:R-:W-:Y:S01]  /*2c20*/  UIADD3 UR4, UPT, UPT, UR5, 0xf0, URZ ;  /* 0x000000f005047890 */ /* 0x000fe2000fffe0ff */
[----:B------:R1:W-:Y:S05]  /*2c30*/  SYNCS.ARRIVE.TRANS64.RED.A1T0 RZ, [R4+URZ], RZ ;  /* 0x000000ff04ff79a7 */ /* 0x0003ea00081004ff */
[----:B------:R-:W-:Y:S01]  /*2c40*/  IMAD.U32 R7, RZ, RZ, UR4 ;  /* 0x00000004ff077e24 */ /* 0x000fe2000f8e00ff */
[----:B------:R-:W2:Y:S04]  /*2c50*/  SYNCS.PHASECHK.TRANS64.TRYWAIT P0, [UR5+0x100], R5 ;  /* 0x00010005ff0075a7 */ /* 0x000ea80008001105 */
[----:B------:R-:W-:Y:S01]  /*2c60*/  PRMT R6, R2, 0x654, R7 ;  /* 0x0000065402067816 */ /* 0x000fe20000000007 */
[----:B-1----:R-:W-:Y:S01]  /*2c70*/  @!P2 IMAD.MOV.U32 R4, RZ, RZ, 0x10 ;  /* 0x00000010ff04a424 */ /* 0x002fe200078e00ff */
[----:B--2---:R-:W-:Y:S06]  /*2c80*/  @!P0 BRA `(.L_x_52) ;  /* 0x0000004000588947 */ /* 0x004fec0003800000 */
.L_x_135:
[----:B------:R-:W-:Y:S01]  /*2c90*/  ULEA UR4, UR6, UR37, 0x4 ;  /* 0x0000002506047291 */ /* 0x000fe2000f8e20ff */
[----:B------:R-:W-:Y:S01]  /*2ca0*/  SEL R3, R6, R3, !P2 ;  /* 0x0000000306037207 */ /* 0x000fe20005000000 */
[----:B------:R-:W-:Y:S01]  /*2cb0*/  UIADD3 UR5, UPT, UPT, UR5, 0xf0, URZ ;  /* 0x000000f005057890 */ /* 0x000fe2000fffe0ff */
[----:B-1----:R-:W-:Y:S01]  /*2cc0*/  LEA R0, R11, UR37, 0x3 ;  /* 0x000000250b007c11 */ /* 0x002fe2000f8e18ff */
[----:B------:R-:W-:Y:S01]  /*2cd0*/  UIADD3 UR4, UPT, UPT, UR4, 0x180, URZ ;  /* 0x0000018004047890 */ /* 0x000fe2000fffe0ff */
[----:B------:R-:W-:Y:S01]  /*2ce0*/  SHF.L.U32 R5, R10, 0x1f, RZ ;  /* 0x0000001f0a057819 */ /* 0x000fe200000006ff */
[----:B------:R1:W-:Y:S01]  /*2cf0*/  @!P2 SYNCS.ARRIVE.TRANS64.RED RZ, [R3+URZ], R4 ;  /* 0x0000000403ffa9a7 */ /* 0x0003e200080004ff */
[----:B------:R-:W-:Y:S01]  /*2d00*/  UIADD3 UR6, UPT, UPT, UR6, 0x1, URZ ;  /* 0x0000000106067890 */ /* 0x000fe2000fffe0ff */
[----:B------:R-:W-:-:S03]  /*2d10*/  VIADD R8, R8, 0x1 ;  /* 0x0000000108087836 */ /* 0x000fc60000000000 */
[----:B------:R-:W-:Y:S02]  /*2d20*/  UISETP.NE.AND UP0, UPT, UR6, 0x2, UPT ;  /* 0x000000020600788c */ /* 0x000fe4000bf05270 */
[----:B------:R-:W-:Y:S06]  /*2d30*/  UGETNEXTWORKID.BROADCAST [UR4], [UR5] ;  /* 0x00000000040073ca */ /* 0x000fec0008000100 */
[----:B------:R-:W-:Y:S01]  /*2d40*/  USEL UR4, URZ, 0x1, UP0 ;  /* 0x00000001ff047887 */ /* 0x000fe20008000000 */
[----:B------:R-:W-:Y:S01]  /*2d50*/  ISETP.NE.AND P0, PT, R8, 0x2, PT ;  /* 0x000000020800780c */ /* 0x000fe20003f05270 */
[----:B------:R-:W-:Y:S01]  /*2d60*/  USEL UR6, UR6, URZ, UP0 ;  /* 0x000000ff06067287 */ /* 0x000fe20008000000 */
[----:B------:R-:W2:Y:S03]  /*2d70*/  SYNCS.PHASECHK.TRANS64.TRYWAIT P1, [R0+URZ+0xf0], R5 ;  /* 0x0000f005000075a7 */ /* 0x000ea600080211ff */
[----:B------:R-:W-:Y:S01]  /*2d80*/  LOP3.LUT R12, R12, UR4, RZ, 0x3c, !PT ;  /* 0x000000040c0c7c12 */ /* 0x000fe2000f8e3cff */
[----:B-12---:R-:W-:Y:S07]  /*2d90*/  @!P1 BRA `(.L_x_53) ;  /* 0x00000040002c9947 */ /* 0x006fee0003800000 */
.L_x_136:
[C---:B------:R-:W-:Y:S01]  /*2da0*/  LEA R4, R11.reuse, UR37, 0x4 ;  /* 0x000000250b047c11 */ /* 0x040fe2000f8e20ff */
[----:B-1----:R-:W-:Y:S01]  /*2db0*/  VIADD R0, R0, 0x100 ;  /* 0x0000010000007836 */ /* 0x002fe20000000000 */
[----:B------:R-:W-:Y:S01]  /*2dc0*/  SEL R8, R8, RZ, P0 ;  /* 0x000000ff08087207 */ /* 0x000fe20000000000 */
[----:B------:R-:W-:-:S03]  /*2dd0*/  VIADD R11, R11, 0x1 ;  /* 0x000000010b0b7836 */ /* 0x000fc60000000000 */
[----:B------:R-:W1:Y:S01]  /*2de0*/  LDS.128 R4, [R4+0x180] ;  /* 0x0001800004047984 */ /* 0x000e620000000c00 */
[----:B------:R-:W-:Y:S02]  /*2df0*/  PRMT R0, RZ, 0x654, R0 ;  /* 0x00000654ff007816 */ /* 0x000fe40000000000 */
[C---:B------:R-:W-:Y:S01]  /*2e00*/  ISETP.NE.AND P1, PT, R11.reuse, 0x2, PT ;  /* 0x000000020b00780c */ /* 0x040fe20003f25270 */
[----:B------:R-:W-:Y:S01]  /*2e10*/  @!PT LDS RZ, [RZ] ;  /* 0x00000000fffff984 */ /* 0x000fe20000000800 */
[----:B------:R-:W-:Y:S01]  /*2e20*/  @!PT LDS RZ, [RZ] ;  /* 0x00000000fffff984 */ /* 0x000fe20000000800 */
[----:B------:R-:W-:Y:S01]  /*2e30*/  @!PT LDS RZ, [RZ] ;  /* 0x00000000fffff984 */ /* 0x000fe20000000800 */
[----:B------:R-:W-:Y:S01]  /*2e40*/  @!PT LDS RZ, [RZ] ;  /* 0x00000000fffff984 */ /* 0x000fe20000000800 */
[----:B------:R2:W-:Y:S06]  /*2e50*/  MEMBAR.ALL.CTA ;  /* 0x0000000000007992 */ /* 0x0005ec0000008000 */
[----:B--2---:R-:W2:Y:S01]  /*2e60*/  FENCE.VIEW.ASYNC.S ;  /* 0x00000000000073c6 */ /* 0x004ea20000000000 */
[----:B------:R-:W-:Y:S01]  /*2e70*/  SEL R11, R11, RZ, P1 ;  /* 0x000000ff0b0b7207 */ /* 0x000fe20000800000 */
[----:B--2---:R2:W-:Y:S01]  /*2e80*/  SYNCS.ARRIVE.TRANS64.RED.A1T0 RZ, [R0+URZ], RZ ;  /* 0x000000ff00ff79a7 */ /* 0x0045e200081004ff */
[----:B-1----:R-:W-:-:S02]  /*2e90*/  LOP3.LUT P3, RZ, R6, 0x1, RZ, 0xc0, !PT ;  /* 0x0000000106ff7812 */ /* 0x002fc4000786c0ff */
[----:B------:R-:W-:-:S04]  /*2ea0*/  SEL R5, RZ, 0x1, P1 ;  /* 0x00000001ff057807 */ /* 0x000fc80000800000 */
[----:B------:R-:W-:Y:S02]  /*2eb0*/  LOP3.LUT R10, R10, R5, RZ, 0x3c, !PT ;  /* 0x000000050a0a7212 */ /* 0x000fe400078e3cff */
[----:B--2---:R-:W-:-:S04]  /*2ec0*/  SEL R0, RZ, 0x1, P0 ;  /* 0x00000001ff007807 */ /* 0x004fc80000000000 */
[----:B------:R-:W-:Y:S01]  /*2ed0*/  LOP3.LUT R9, R9, R0, RZ, 0x3c, !PT ;  /* 0x0000000009097212 */ /* 0x000fe200078e3cff */
[----:B------:R-:W-:Y:S06]  /*2ee0*/  @P3 BRA `(.L_x_54) ;  /* 0xfffffffc002c3947 */ /* 0x000fec000383ffff */
[----:B------:R-:W-:Y:S01]  /*2ef0*/  ULEA UR5, UR6, UR37, 0x3 ;  /* 0x0000002506057291 */ /* 0x000fe2000f8e18ff */
[----:B------:R-:W-:-:S08]  /*2f00*/  SHF.L.U32 R3, R12, 0x1f, RZ ;  /* 0x0000001f0c037819 */ /* 0x000fd000000006ff */
[----:B------:R-:W1:Y:S02]  /*2f10*/  SYNCS.PHASECHK.TRANS64 P0, [UR5+0x100], R3 ;  /* 0x00010003ff0075a7 */ /* 0x000e640008001005 */
[----:B-1----:R-:W-:Y:S05]  /*2f20*/  @P0 BRA `(.L_x_55) ;  /* 0x0000000000080947 */ /* 0x002fea0003800000 */
[----:B------:R-:W1:Y:S02]  /*2f30*/  SYNCS.PHASECHK.TRANS64.TRYWAIT P0, [UR5+0x100], R3 ;  /* 0x00010003ff0075a7 */ /* 0x000e640008001105 */
[----:B-1----:R-:W-:Y:S05]  /*2f40*/  @!P0 BRA `(.L_x_56) ;  /* 0x0000003c00d48947 */ /* 0x002fea0003800000 */
.L_x_55:
[----:B------:R-:W-:-:S04]  /*2f50*/  UIADD3 UR4, UPT, UPT, UR6, 0x1, URZ ;  /* 0x0000000106047890 */ /* 0x000fc8000fffe0ff */
[----:B------:R-:W-:-:S04]  /*2f60*/  UISETP.NE.AND UP0, UPT, UR4, 0x2, UPT ;  /* 0x000000020400788c */ /* 0x000fc8000bf05270 */
[----:B------:R-:W-:Y:S02]  /*2f70*/  USEL UR7, URZ, 0x1, UP0 ;  /* 0x00000001ff077887 */ /* 0x000fe40008000000 */
[----:B------:R-:W-:-:S04]  /*2f80*/  USEL UR4, UR4, URZ, UP0 ;  /* 0x000000ff04047287 */ /* 0x000fc80008000000 */
[----:B------:R-:W-:Y:S01]  /*2f90*/  ULEA UR4, UR4, UR37, 0x3 ;  /* 0x0000002504047291 */ /* 0x000fe2000f8e18ff */
[----:B-1----:R-:W-:-:S04]  /*2fa0*/  LOP3.LUT R3, R12, UR7, RZ, 0x3c, !PT ;  /* 0x000000070c037c12 */ /* 0x002fc8000f8e3cff */
[----:B------:R-:W-:-:S04]  /*2fb0*/  SHF.L.U32 R0, R3, 0x1f, RZ ;  /* 0x0000001f03007819 */ /* 0x000fc800000006ff */
[----:B------:R-:W1:Y:S02]  /*2fc0*/  SYNCS.PHASECHK.TRANS64 P0, [UR4+0x100], R0 ;  /* 0x00010000ff0075a7 */ /* 0x000e640008001004 */
[----:B-1----:R-:W-:Y:S05]  /*2fd0*/  @P0 EXIT ;  /* 0x000000000000094d */ /* 0x002fea0003800000 */
[----:B------:R-:W-:Y:S02]  /*2fe0*/  SHF.L.U32 R3, R3, 0x1f, RZ ;  /* 0x0000001f03037819 */ /* 0x000fe400000006ff */
[----:B------:R-:W-:-:S07]  /*2ff0*/  MOV R0, UR4 ;  /* 0x0000000400007c02 */ /* 0x000fce0008000f00 */
.L_x_57:
[----:B-1----:R1:W2:Y:S02]  /*3000*/  SYNCS.PHASECHK.TRANS64.TRYWAIT P0, [R0+URZ+0x100], R3 ;  /* 0x00010003000075a7 */ /* 0x0022a400080011ff */
[----:B--2---:R-:W-:Y:S05]  /*3010*/  @!P0 NANOSLEEP.SYNCS 0x989680 ;  /* 0x009896800000895d */ /* 0x004fea0003900000 */
[----:B------:R-:W2:Y:S02]  /*3020*/  @!P0 SYNCS.PHASECHK.TRANS64 P0, [R0+URZ+0x100], R3 ;  /* 0x00010003000085a7 */ /* 0x000ea400080010ff */
[----:B--2---:R-:W-:Y:S05]  /*3030*/  @P0 EXIT ;  /* 0x000000000000094d */ /* 0x004fea0003800000 */
[----:B------:R-:W-:Y:S05]  /*3040*/  BRA `(.L_x_57) ;  /* 0xfffffffc00ec7947 */ /* 0x000fea000383ffff */
.L_x_50:
[----:B------:R-:W-:-:S09]  /*3050*/  UISETP.NE.AND UP1, UPT, UR8, URZ, UPT ;  /* 0x000000ff0800728c */ /* 0x000fd2000bf25270 */
[----:B------:R-:W-:Y:S05]  /*3060*/  BRA.U UP1, `(.L_x_58) ;  /* 0x0000000d01cc7547 */ /* 0x000fea000b800000 */
[----:B------:R-:W-:Y:S01]  /*3070*/  UMOV UR4, 0x40 ;  /* 0x0000004000047882 */ /* 0x000fe20000000000 */
[----:B------:R-:W-:Y:S01]  /*3080*/  NOP ;  /* 0x0000000000007918 */ /* 0x000fe20000000000 */
[----:B------:R-:W-:Y:S01]  /*3090*/  ULEA UR4, UR37, UR4, 0x18 ;  /* 0x0000000425047291 */ /* 0x000fe2000f8ec0ff */
[----:B------:R-:W-:Y:S02]  /*30a0*/  UMOV UR5, 0x400 ;  /* 0x0000040000057882 */ /* 0x000fe40000000000 */
[----:B------:R-:W-:-:S06]  /*30b0*/  ULEA UR37, UR37, UR5, 0x18 ;  /* 0x0000000525257291 */ /* 0x000fcc000f8ec0ff */
[----:B------:R-:W1:Y:S02]  /*30c0*/  LDS.U8 R0, [UR4+0x1c] ;  /* 0x00001c04ff007984 */ /* 0x000e640008000000 */
[----:B-1----:R-:W-:-:S13]  /*30d0*/  ISETP.NE.AND P0, PT, R0, RZ, PT ;  /* 0x000000ff0000720c */ /* 0x002fda0003f05270 */
[----:B------:R-:W-:Y:S05]  /*30e0*/  @P0 BRA `(.L_x_59) ;  /* 0x0000000000580947 */ /* 0x000fea0003800000 */
[----:B------:R-:W-:-:S13]  /*30f0*/  ELECT P0, URZ, PT ;  /* 0x0000000000ff782f */ /* 0x000fda0003800000 */
[----:B------:R-:W-:Y:S05]  /*3100*/  @!P0 BRA `(.L_x_60) ;  /* 0x0000000000608947 */ /* 0x000fea0003800000 */
[----:B------:R-:W-:Y:S01]  /*3110*/  UMOV UR5, 0x10 ;  /* 0x0000001000057882 */ /* 0x000fe20000000000 */
[----:B------:R-:W-:Y:S01]  /*3120*/  HFMA2 R0, -RZ, RZ, 0, 5.9604644775390625e-08 ;  /* 0x00000001ff007431 */ /* 0x000fe200000001ff */
[----:B------:R-:W-:-:S03]  /*3130*/  MOV R2, 0xffff ;  /* 0x0000ffff00027802 */ /* 0x000fc60000000f00 */
[----:B------:R-:W-:Y:S04]  /*3140*/  DEPBAR.LE SB1, 0x36 ;  /* 0x00009d800000791a */ /* 0x000fe80000000000 */
[----:B------:R-:W1:Y:S02]  /*3150*/  UTCATOMSWS.FIND_AND_SET.ALIGN UP0, UR5, UR5 ;  /* 0x00000005000575e3 */ /* 0x000e640008000800 */
[----:B-1----:R-:W-:Y:S01]  /*3160*/  MOV R3, UR5 ;  /* 0x0000000500037c02 */ /* 0x002fe20008000f00 */
[----:B------:R-:W-:Y:S06]  /*3170*/  BRA.U UP0, `(.L_x_61) ;  /* 0x0000000100187547 */ /* 0x000fec000b800000 */
.L_x_62:
[----:B------:R-:W-:Y:S05]  /*3180*/  NANOSLEEP 0x64 ;  /* 0x000000640000795d */ /* 0x000fea0003800000 */
[----:B------:R-:W-:-:S05]  /*3190*/  UMOV UR5, 0x10 ;  /* 0x0000001000057882 */ /* 0x000fca0000000000 */
[----:B------:R-:W-:Y:S04]  /*31a0*/  DEPBAR.LE SB1, 0x36 ;  /* 0x00009d800000791a */ /* 0x000fe80000000000 */
[----:B------:R-:W1:Y:S02]  /*31b0*/  UTCATOMSWS.FIND_AND_SET.ALIGN UP0, UR5, UR5 ;  /* 0x00000005000575e3 */ /* 0x000e640008000800 */
[----:B-1----:R-:W-:Y:S01]  /*31c0*/  MOV R3, UR5 ;  /* 0x0000000500037c02 */ /* 0x002fe20008000f00 */
[----:B------:R-:W-:Y:S05]  /*31d0*/  BRA.U !UP0, `(.L_x_62) ;  /* 0xfffffffd08e87547 */ /* 0x000fea000b83ffff */
.L_x_61:
[-C--:B------:R-:W-:Y:S02]  /*31e0*/  SHF.L.U32 R2, R2, R3.reuse, RZ ;  /* 0x0000000302027219 */ /* 0x080fe400000006ff */
[----:B------:R-:W-:Y:S01]  /*31f0*/  SHF.L.U32 R0, R0, R3, RZ ;  /* 0x0000000300007219 */ /* 0x000fe200000006ff */
[----:B------:R-:W-:Y:S02]  /*3200*/  IMAD.SHL.U32 R3, R3, 0x20, RZ ;  /* 0x0000002003037824 */ /* 0x000fe400078e00ff */
[----:B------:R1:W-:Y:S04]  /*3210*/  ATOMS.OR RZ, [UR4+0x14], R2 ;  /* 0x00001402ffff798c */ /* 0x0003e8000b000004 */
[----:B------:R1:W-:Y:S04]  /*3220*/  ATOMS.OR RZ, [UR4+0x18], R0 ;  /* 0x00001800ffff798c */ /* 0x0003e8000b000004 */
[----:B------:R1:W-:Y:S01]  /*3230*/  STS [UR37+0x1a0], R3 ;  /* 0x0001a003ff007988 */ /* 0x0003e20008000825 */
[----:B------:R-:W-:Y:S05]  /*3240*/  BRA `(.L_x_60) ;  /* 0x0000000000107947 */ /* 0x000fea0003800000 */
.L_x_59:
[----:B------:R-:W-:Y:S02]  /*3250*/  MOV R0, 0xffffffff ;  /* 0xffffffff00007802 */ /* 0x000fe40000000f00 */
[----:B------:R-:W-:-:S03]  /*3260*/  MOV R2, 0x3290 ;  /* 0x0000329000027802 */ /* 0x000fc60000000f00 */
[----:B------:R1:W-:Y:S04]  /*3270*/  STS [UR37+0x1a0], R0 ;  /* 0x0001a000ff007988 */ /* 0x0003e80008000825 */
[----:B-1-3-5:R-:W-:Y:S05]  /*3280*/  CALL.REL.NOINC `($__internal_1_$__cuda_sm10x_tcgen05_guardrail_trap_phase_invalid_during_alloc) ;  /* 0x0000004000507944 */ /* 0x02afea0003c00000 */
.L_x_60:
[----:B------:R-:W-:Y:S05]  /*3290*/  WARPSYNC.ALL ;  /* 0x0000000000007948 */ /* 0x000fea0003800000 */
[----:B------:R-:W2:Y:S01]  /*32a0*/  S2UR UR5, SR_CgaCtaId ;  /* 0x00000000000579c3 */ /* 0x000ea20000008800 */
[----:B------:R-:W-:Y:S01]  /*32b0*/  UMOV UR4, 0x400 ;  /* 0x0000040000047882 */ /* 0x000fe20000000000 */
[----:B------:R-:W-:-:S06]  /*32c0*/  NOP ;  /* 0x0000000000007918 */ /* 0x000fcc0000000000 */
[----:B------:R-:W-:Y:S06]  /*32d0*/  BAR.ARV 0x6, 0xa0 ;  /* 0x0182800000007b1d */ /* 0x000fec0000002000 */
[----:B------:R-:W4:Y:S01]  /*32e0*/  LDCU UR7, c[0x0][0x38c] ;  /* 0x00007180ff0777ac */ /* 0x000f220008000800 */
[----:B------:R-:W-:Y:S01]  /*32f0*/  IMAD.MOV.U32 R11, RZ, RZ, 0x1 ;  /* 0x00000001ff0b7424 */ /* 0x000fe200078e00ff */
[----:B------:R-:W-:Y:S01]  /*3300*/  CS2R R8, SRZ ;  /* 0x0000000000087805 */ /* 0x000fe2000001ff00 */
[----:B------:R-:W-:Y:S01]  /*3310*/  IMAD.MOV.U32 R10, RZ, RZ, RZ ;  /* 0x000000ffff0a7224 */ /* 0x000fe200078e00ff */
[----:B------:R-:W3:Y:S01]  /*3320*/  LDCU UR6, c[0x0][0x38c] ;  /* 0x00007180ff0677ac */ /* 0x000ee20008000800 */
[----:B------:R-:W-:Y:S01]  /*3330*/  UMOV UR15, URZ ;  /* 0x000000ff000f7c82 */ /* 0x000fe20008000000 */
[----:B------:R-:W-:Y:S01]  /*3340*/  UMOV UR14, URZ ;  /* 0x000000ff000e7c82 */ /* 0x000fe20008000000 */
[----:B--2---:R-:W-:Y:S01]  /*3350*/  ULEA UR5, UR5, UR4, 0x18 ;  /* 0x0000000405057291 */ /* 0x004fe2000f8ec0ff */
[----:B------:R-:W-:Y:S01]  /*3360*/  UMOV UR24, 0x0 ;  /* 0x0000000000187882 */ /* 0x000fe20000000000 */
[----:B------:R-:W-:-:S02]  /*3370*/  UMOV UR25, 0x4100490 ;  /* 0x0410049000197882 */ /* 0x000fc40000000000 */
[----:B------:R-:W-:Y:S02]  /*3380*/  UIADD3 UR10, UPT, UPT, UR5, 0x2400, URZ ;  /* 0x00002400050a7890 */ /* 0x000fe4000fffe0ff */
[----:B------:R-:W-:Y:S02]  /*3390*/  UIADD3 UR11, UPT, UPT, UR5, 0x1c400, URZ ;  /* 0x0001c400050b7890 */ /* 0x000fe4000fffe0ff */
[----:B----4-:R-:W-:Y:S01]  /*33a0*/  UIADD3 UR7, UPT, UPT, UR7, 0x7f, URZ ;  /* 0x0000007f07077890 */ /* 0x010fe2000fffe0ff */
[----:B-1----:R-:W1:Y:S01]  /*33b0*/  LDS R0, [UR5+0x1a0] ;  /* 0x0001a005ff007984 */ /* 0x002e620008000800 */
[----:B------:R-:W-:Y:S02]  /*33c0*/  USHF.R.U32.HI UR10, URZ, 0x4, UR10 ;  /* 0x00000004ff0a7899 */ /* 0x000fe4000801160a */
[----:B------:R-:W-:Y:S02]  /*33d0*/  USHF.R.S32.HI UR4, URZ, 0x1f, UR7 ;  /* 0x0000001fff047899 */ /* 0x000fe40008011407 */
[----:B------:R-:W-:-:S02]  /*33e0*/  USHF.R.U32.HI UR11, URZ, 0x4, UR11 ;  /* 0x00000004ff0b7899 */ /* 0x000fc4000801160b */
[----:B------:R-:W-:Y:S02]  /*33f0*/  ULEA.HI UR4, UR4, UR7, URZ, 0x7 ;  /* 0x0000000704047291 */ /* 0x000fe4000f8f38ff */
[----:B------:R-:W-:Y:S02]  /*3400*/  ULOP3.LUT UR10, UR10, 0x3fff, URZ, 0xc0, !UPT ;  /* 0x00003fff0a0a7892 */ /* 0x000fe4000f8ec0ff */
[----:B------:R-:W-:Y:S02]  /*3410*/  USHF.R.S32.HI UR4, URZ, 0x7, UR4 ;  /* 0x00000007ff047899 */ /* 0x000fe40008011404 */
[----:B------:R-:W-:Y:S02]  /*3420*/  ULOP3.LUT UR11, UR11, 0x3fff, URZ, 0xc0, !UPT ;  /* 0x00003fff0b0b7892 */ /* 0x000fe4000f8ec0ff */
[----:B------:R-:W-:Y:S01]  /*3430*/  UISETP.LT.AND UP0, UPT, UR4, 0x1, UPT ;  /* 0x000000010400788c */ /* 0x000fe2000bf01270 */
[----:B------:R-:W-:Y:S01]  /*3440*/  UMOV UR22, 0x0 ;  /* 0x0000000000167882 */ /* 0x000fe20000000000 */
[----:B------:R-:W-:-:S02]  /*3450*/  UMOV UR23, 0x4100490 ;  /* 0x0410049000177882 */ /* 0x000fc40000000000 */
[----:B------:R-:W-:Y:S02]  /*3460*/  USEL UR9, UR4, 0x1, !UP0 ;  /* 0x0000000104097887 */ /* 0x000fe4000c000000 */
[----:B------:R-:W-:Y:S02]  /*3470*/  ULOP3.LUT UR10, UR10, 0x10000, URZ, 0xfc, !UPT ;  /* 0x000100000a0a7892 */ /* 0x000fe4000f8efcff */
[----:B------:R-:W-:Y:S02]  /*3480*/  ULOP3.LUT UR11, UR11, 0x10000, URZ, 0xfc, !UPT ;  /* 0x000100000b0b7892 */ /* 0x000fe4000f8efcff */
[----:B------:R-:W-:Y:S02]  /*3490*/  UIADD3 UR9, UPT, UPT, -UR9, URZ, URZ ;  /* 0x000000ff09097290 */ /* 0x000fe4000fffe1ff */
[----:B---3--:R-:W-:Y:S01]  /*34a0*/  UISETP.GE.AND UP3, UPT, UR6, 0x1, UPT ;  /* 0x000000010600788c */ /* 0x008fe2000bf66270 */
[----:B------:R-:W-:Y:S01]  /*34b0*/  UMOV UR20, 0x0 ;  /* 0x0000000000147882 */ /* 0x000fe20000000000 */
[----:B------:R-:W-:Y:S01]  /*34c0*/  UMOV UR21, 0x4100490 ;  /* 0x0410049000157882 */ /* 0x000fe20000000000 */
[----:B------:R-:W-:Y:S01]  /*34d0*/  UMOV UR18, 0x0 ;  /* 0x0000000000127882 */ /* 0x000fe20000000000 */
[----:B------:R-:W-:Y:S01]  /*34e0*/  UMOV UR19, 0x4100490 ;  /* 0x0410049000137882 */ /* 0x000fe20000000000 */
[----:B-1----:R-:W-:-:S15]  /*34f0*/  R2UR UR16, R0 ;  /* 0x00000000001072ca */ /* 0x002fde00000e0000 */
.L_x_69:
[----:B------:R-:W-:Y:S02]  /*3500*/  LEA R0, R10, UR5, 0x3 ;  /* 0x000000050a007c11 */ /* 0x000fe4000f8e18ff */
[----:B------:R-:W-:Y:S02]  /*3510*/  SHF.L.U32 R5, R9, 0x1f, RZ ;  /* 0x0000001f09057819 */ /* 0x000fe400000006ff */
[----:B------:R-:W-:Y:S01]  /*3520*/  PLOP3.LUT P0, PT, PT, PT, UP3, 0x80, 0x8 ;  /* 0x000000000008781c */ /* 0x000fe20003f0f038 */
[----:B------:R-:W-:Y:S01]  /*3530*/  VIADD R3, R0, 0x100 ;  /* 0x0000010000037836 */ /* 0x000fe20000000000 */
[----:B-1----:R-:W1:Y:S02]  /*3540*/  SYNCS.PHASECHK.TRANS64.TRYWAIT P1, [R0+URZ+0xf0], R5 ;  /* 0x0000f005000075a7 */ /* 0x002e6400080211ff */
[----:B-1-3--:R-:W-:Y:S09]  /*3550*/  @!P1 BRA `(.L_x_63) ;  /* 0x0000003800689947 */ /* 0x00aff20003800000 */
.L_x_138:
[----:B------:R-:W-:Y:S01]  /*3560*/  LEA R4, R10, UR5, 0x4 ;  /* 0x000000050a047c11 */ /* 0x000fe2000f8e20ff */
[----:B------:R-:W-:Y:S01]  /*3570*/  @UP3 ULEA UR6, UR14, UR5, 0x3 ;  /* 0x000000050e063291 */ /* 0x000fe2000f8e18ff */
[----:B------:R-:W-:Y:S01]  /*3580*/  PLOP3.LUT P2, PT, PT, PT, PT, 0x80, 0x8 ;  /* 0x000000000008781c */ /* 0x000fe20003f4f070 */
[----:B------:R-:W-:Y:S01]  /*3590*/  ULEA UR7, UR15, UR5, 0x3 ;  /* 0x000000050f077291 */ /* 0x000fe2000f8e18ff */
[----:B------:R-:W-:Y:S02]  /*35a0*/  PRMT R3, RZ, 0x654, R3 ;  /* 0x00000654ff037816 */ /* 0x000fe40000000003 */
[----:B-1----:R-:W1:Y:S01]  /*35b0*/  LDS.128 R4, [R4+0x180] ;  /* 0x0001800004047984 */ /* 0x002e620000000c00 */
[----:B------:R-:W-:Y:S02]  /*35c0*/  @P0 SHF.L.U32 R2, R8, 0x1f, RZ ;  /* 0x0000001f08020819 */ /* 0x000fe400000006ff */
[----:B------:R-:W-:Y:S01]  /*35d0*/  SHF.L.U32 R0, R11, 0x1f, RZ ;  /* 0x0000001f0b007819 */ /* 0x000fe200000006ff */
[----:B------:R-:W-:Y:S01]  /*35e0*/  @!PT LDS RZ, [RZ] ;  /* 0x00000000fffff984 */ /* 0x000fe20000000800 */
[----:B------:R-:W-:Y:S01]  /*35f0*/  @!PT LDS RZ, [RZ] ;  /* 0x00000000fffff984 */ /* 0x000fe20000000800 */
[----:B------:R-:W-:Y:S01]  /*3600*/  @!PT LDS RZ, [RZ] ;  /* 0x00000000fffff984 */ /* 0x000fe20000000800 */
[----:B------:R-:W-:Y:S01]  /*3610*/  @!PT LDS RZ, [RZ] ;  /* 0x00000000fffff984 */ /* 0x000fe20000000800 */
[----:B------:R2:W-:Y:S06]  /*3620*/  MEMBAR.ALL.CTA ;  /* 0x0000000000007992 */ /* 0x0005ec0000008000 */
[----:B--2---:R-:W2:Y:S02]  /*3630*/  FENCE.VIEW.ASYNC.S ;  /* 0x00000000000073c6 */ /* 0x004ea40000000000 */
[----:B--2---:R2:W-:Y:S01]  /*3640*/  SYNCS.ARRIVE.TRANS64.RED.A1T0 RZ, [R3+URZ], RZ ;  /* 0x000000ff03ff79a7 */ /* 0x0045e200081004ff */
[----:B------:R2:W3:Y:S01]  /*3650*/  @P0 SYNCS.PHASECHK.TRANS64.TRYWAIT P2, [UR6], R2 ;  /* 0x00000002ff0005a7 */ /* 0x0004e20008041106 */
[----:B------:R-:W-:Y:S01]  /*3660*/  ULEA.HI UR6, UR15, UR15, URZ, 0x1 ;  /* 0x0000000f0f067291 */ /* 0x000fe2000f8f08ff */
[----:B-1----:R-:W-:-:S03]  /*3670*/  LOP3.LUT P1, RZ, R6, 0x1, RZ, 0xc0, !PT ;  /* 0x0000000106ff7812 */ /* 0x002fc6000782c0ff */
[----:B------:R-:W-:Y:S02]  /*3680*/  USHF.L.U32 UR8, UR6, 0x5, URZ ;  /* 0x0000000506087899 */ /* 0x000fe400080006ff */
[----:B------:R-:W-:Y:S02]  /*3690*/  ULOP3.LUT UR6, UR6, 0xffe, URZ, 0xc0, !UPT ;  /* 0x00000ffe06067892 */ /* 0x000fe4000f8ec0ff */
[----:B------:R-:W-:Y:S02]  /*36a0*/  ULOP3.LUT UR8, UR8, 0xffffffc0, URZ, 0xc0, !UPT ;  /* 0xffffffc008087892 */ /* 0x000fe4000f8ec0ff */
[----:B------:R-:W-:Y:S02]  /*36b0*/  UIADD3 UR6, UPT, UPT, -UR6, UR15, URZ ;  /* 0x0000000f06067290 */ /* 0x000fe4000fffe1ff */
[----:B------:R-:W-:Y:S01]  /*36c0*/  UIADD3 UR8, UPT, UPT, UR16, UR8, URZ ;  /* 0x0000000810087290 */ /* 0x000fe2000fffe0ff */
[----:B------:R-:W1:Y:S03]  /*36d0*/  SYNCS.PHASECHK.TRANS64.TRYWAIT P0, [UR7+0x130], R0 ;  /* 0x00013000ff0075a7 */ /* 0x000e660008001107 */
[----:B------:R-:W-:Y:S01]  /*36e0*/  ULEA UR8, UR6, UR8, 0x14 ;  /* 0x0000000806087291 */ /* 0x000fe2000f8ea0ff */
[----:B-123--:R-:W-:Y:S11]  /*36f0*/  @!P0 BRA `(.L_x_64) ;  /* 0x0000003800148947 */ /* 0x00eff60003800000 */
.L_x_140:
[----:B------:R-:W-:Y:S01]  /*3700*/  IADD3 R10, PT, PT, R10, 0x1, RZ ;  /* 0x000000010a0a7810 */ /* 0x000fe20007ffe0ff */
[----:B------:R-:W-:Y:S06]  /*3710*/  BRA.U !UP3, `(.L_x_65) ;  /* 0x000000010bc07547 */ /* 0x000fec000b800000 */
[----:B------:R-:W-:Y:S01]  /*3720*/  UPLOP3.LUT UP4, UPT, UPT, UPT, UPT, 0x40, 0x4 ;  /* 0x000000000004789c */ /* 0x000fe20003f8e870 */
[----:B------:R-:W-:Y:S01]  /*3730*/  UMOV UR13, UR9 ;  /* 0x00000009000d7c82 */ /* 0x000fe20008000000 */
[----:B------:R-:W-:Y:S01]  /*3740*/  UMOV UR12, UR4 ;  /* 0x00000004000c7c82 */ /* 0x000fe20008000000 */
[----:B------:R-:W-:-:S08]  /*3750*/  UMOV UR17, UR14 ;  /* 0x0000000e00117c82 */ /* 0x000fd00008000000 */
.L_x_68:
[----:B------:R-:W-:Y:S02]  /*3760*/  UIADD3 UR13, UPT, UPT, UR13, 0x1, URZ ;  /* 0x000000010d0d7890 */ /* 0x000fe4000fffe0ff */
[----:B--2---:R-:W-:Y:S02]  /*3770*/  ULEA UR6, UR17, UR5, 0x3 ;  /* 0x0000000511067291 */ /* 0x004fe4000f8e18ff */
[----:B------:R-:W-:Y:S01]  /*3780*/  UISETP.NE.AND UP0, UPT, UR13, URZ, UPT ;  /* 0x000000ff0d00728c */ /* 0x000fe2000bf05270 */
[----:B---3--:R-:W-:Y:S10]  /*3790*/  @P2 BRA `(.L_x_66) ;  /* 0x00000000000c2947 */ /* 0x008ff40003800000 */
[----:B-1----:R-:W-:Y:S04]  /*37a0*/  SHF.L.U32 R3, R8, 0x1f, RZ ;  /* 0x0000001f08037819 */ /* 0x002fe800000006ff */
[----:B------:R-:W1:Y:S02]  /*37b0*/  SYNCS.PHASECHK.TRANS64.TRYWAIT P0, [UR6], R3 ;  /* 0x00000003ff0075a7 */ /* 0x000e640008001106 */
[----:B-1----:R-:W-:Y:S05]  /*37c0*/  @!P0 BRA `(.L_x_67) ;  /* 0x0000003400f88947 */ /* 0x002fea0003800000 */
.L_x_66:
[----:B------:R-:W-:Y:S01]  /*37d0*/  UISETP.NE.AND UP1, UPT, UR12, 0x1, UPT ;  /* 0x000000010c00788c */ /* 0x000fe2000bf25270 */
[----:B------:R-:W-:Y:S01]  /*37e0*/  PLOP3.LUT P2, PT, PT, PT, PT, 0x80, 0x8 ;  /* 0x000000000008781c */ /* 0x000fe20003f4f070 */
[----:B------:R-:W-:Y:S02]  /*37f0*/  UIADD3 UR14, UPT, UPT, UR17, 0x1, URZ ;  /* 0x00000001110e7890 */ /* 0x000fe4000fffe0ff */
[----:B------:R-:W-:Y:S02]  /*3800*/  ULEA UR28, UR17, UR11, 0x9 ;  /* 0x0000000b111c7291 */ /* 0x000fe4000f8e48ff */
[----:B------:R-:W-:Y:S01]  /*3810*/  UISETP.NE.AND UP2, UPT, UR14, 0xd, UPT ;  /* 0x0000000d0e00788c */ /* 0x000fe2000bf45270 */
[----:B------:R-:W-:Y:S01]  /*3820*/  PLOP3.LUT P0, PT, PT, PT, UP1, 0x80, 0x8 ;  /* 0x000000000008781c */ /* 0x000fe20003f0f018 */
[----:B------:R-:W-:Y:S02]  /*3830*/  UIADD3 UR40, UPT, UPT, UR28, 0x2, URZ ;  /* 0x000000021c287890 */ /* 0x000fe4000fffe0ff */
[----:B------:R-:W-:Y:S02]  /*3840*/  USEL UR27, URZ, 0x1, UP2 ;  /* 0x00000001ff1b7887 */ /* 0x000fe40009000000 */
[----:B------:R-:W-:Y:S02]  /*3850*/  USEL UR14, UR14, URZ, UP2 ;  /* 0x000000ff0e0e7287 */ /* 0x000fe40009000000 */
[----:B------:R-:W-:Y:S02]  /*3860*/  UIADD3 UR36, UPT, UPT, UR28, 0x4, URZ ;  /* 0x000000041c247890 */ /* 0x000fe4000fffe0ff */
[----:B------:R-:W-:Y:S01]  /*3870*/  @UP1 ULEA UR26, UR14, UR5, 0x3 ;  /* 0x000000050e1a1291 */ /* 0x000fe2000f8e18ff */
[----:B------:R-:W-:Y:S01]  /*3880*/  LOP3.LUT R8, R8, UR27, RZ, 0x3c, !PT ;  /* 0x0000001b08087c12 */ /* 0x000fe2000f8e3cff */
[----:B------:R-:W-:Y:S02]  /*3890*/  UIADD3 UR32, UPT, UPT, UR28, 0x6, URZ ;  /* 0x000000061c207890 */ /* 0x000fe4000fffe0ff */
[----:B------:R-:W-:Y:S01]  /*38a0*/  UIADD3 UR6, UPT, UPT, UR6, 0x68, URZ ;  /* 0x0000006806067890 */ /* 0x000fe2000fffe0ff */
[----:B-1----:R-:W-:Y:S01]  /*38b0*/  @P0 SHF.L.U32 R0, R8, 0x1f, RZ ;  /* 0x0000001f08000819 */ /* 0x002fe200000006ff */
[----:B------:R-:W-:Y:S01]  /*38c0*/  UIADD3 UR12, UPT, UPT, UR12, -0x1, URZ ;  /* 0xffffffff0c0c7890 */ /* 0x000fe2000fffe0ff */
[----:B------:R-:W-:Y:S02]  /*38d0*/  UMOV UR29, 0x40004040 ;  /* 0x40004040001d7882 */ /* 0x000fe40000000000 */
[----:B------:R2:W3:Y:S01]  /*38e0*/  @P0 SYNCS.PHASECHK.TRANS64.TRYWAIT P2, [UR26], R0 ;  /* 0x00000000ff0005a7 */ /* 0x0004e2000804111a */
[----:B------:R-:W-:Y:S01]  /*38f0*/  ULEA UR26, UR17, UR10, 0x9 ;  /* 0x0000000a111a7291 */ /* 0x000fe2000f8e48ff */
[----:B------:R-:W-:Y:S01]  /*3900*/  UMOV UR27, 0x40004040 ;  /* 0x40004040001b7882 */ /* 0x000fe20000000000 */
[----:B------:R-:W-:Y:S02]  /*3910*/  UMOV UR41, 0x40004040 ;  /* 0x4000404000297882 */ /* 0x000fe40000000000 */
[----:B------:R-:W-:Y:S02]  /*3920*/  UIADD3 UR38, UPT, UPT, UR26, 0x2, URZ ;  /* 0x000000021a267890 */ /* 0x000fe4000fffe0ff */
[----:B------:R-:W-:Y:S02]  /*3930*/  UIADD3 UR34, UPT, UPT, UR26, 0x4, URZ ;  /* 0x000000041a227890 */ /* 0x000fe4000fffe0ff */
[----:B------:R-:W-:Y:S01]  /*3940*/  UIADD3 UR30, UPT, UPT, UR26, 0x6, URZ ;  /* 0x000000061a1e7890 */ /* 0x000fe2000fffe0ff */
[----:B------:R2:W-:Y:S01]  /*3950*/  UTCQMMA gdesc[UR26], gdesc[UR28], tmem[UR8], tmem[UR24], idesc[UR25], UP4 ;  /* 0x00ff181c1a0075ea */ /* 0x0005e2000a000308 */
[----:B------:R-:W-:Y:S01]  /*3960*/  UPLOP3.LUT UP4, UPT, UPT, UPT, UPT, 0x80, 0x8 ;  /* 0x000000000008789c */ /* 0x000fe20003f8f070 */
[----:B------:R-:W-:Y:S01]  /*3970*/  UMOV UR39, 0x40004040 ;  /* 0x4000404000277882 */ /* 0x000fe20000000000 */
[----:B------:R-:W-:Y:S01]  /*3980*/  UMOV UR37, 0x40004040 ;  /* 0x4000404000257882 */ /* 0x000fe20000000000 */
[----:B------:R2:W-:Y:S01]  /*3990*/  UTCQMMA gdesc[UR38], gdesc[UR40], tmem[UR8], tmem[UR22], idesc[UR23], UPT ;  /* 0x00ff1628260075ea */ /* 0x0005e2000b800308 */
[----:B------:R-:W-:Y:S01]  /*39a0*/  UMOV UR35, 0x40004040 ;  /* 0x4000404000237882 */ /* 0x000fe20000000000 */
[----:B------:R-:W-:Y:S01]  /*39b0*/  UMOV UR33, 0x40004040 ;  /* 0x4000404000217882 */ /* 0x000fe20000000000 */
[----:B------:R-:W-:Y:S01]  /*39c0*/  UMOV UR31, 0x40004040 ;  /* 0x40004040001f7882 */ /* 0x000fe20000000000 */
[----:B------:R2:W-:Y:S01]  /*39d0*/  UTCQMMA gdesc[UR34], gdesc[UR36], tmem[UR8], tmem[UR20], idesc[UR21], UPT ;  /* 0x00ff1424220075ea */ /* 0x0005e2000b800308 */
[----:B------:R2:W-:Y:S01]  /*39e0*/  UTCQMMA gdesc[UR30], gdesc[UR32], tmem[UR8], tmem[UR18], idesc[UR19], UPT ;  /* 0x00ff12201e0075ea */ /* 0x0005e2000b800308 */
[----:B------:R2:W-:Y:S01]  /*39f0*/  UTCBAR [UR6], URZ ;  /* 0x000000ff060073e9 */ /* 0x0005e200080000ff */
[----:B------:R-:W-:Y:S01]  /*3a00*/  UMOV UR17, UR14 ;  /* 0x0000000e00117c82 */ /* 0x000fe20008000000 */
[----:B------:R-:W-:Y:S05]  /*3a10*/  BRA.U UP0, `(.L_x_68) ;  /* 0xfffffffd00507547 */ /* 0x000fea000b83ffff */
.L_x_65:
[----:B------:R-:W-:Y:S01]  /*3a20*/  UIADD3 UR15, UPT, UPT, UR15, 0x1, URZ ;  /* 0x000000010f0f7890 */ /* 0x000fe2000fffe0ff */
[C---:B------:R-:W-:Y:S01]  /*3a30*/  ISETP.NE.AND P0, PT, R10.reuse, 0x2, PT ;  /* 0x000000020a00780c */ /* 0x040fe20003f05270 */
[----:B------:R-:W-:Y:S02]  /*3a40*/  UIADD3 UR7, UPT, UPT, UR7, 0x110, URZ ;  /* 0x0000011007077890 */ /* 0x000fe4000fffe0ff */
[----:B------:R-:W-:Y:S01]  /*3a50*/  UISETP.NE.AND UP0, UPT, UR15, 0x4, UPT ;  /* 0x000000040f00788c */ /* 0x000fe2000bf05270 */
[----:B-12---:R-:W-:Y:S02]  /*3a60*/  SEL R0, RZ, 0x1, P0 ;  /* 0x00000001ff007807 */ /* 0x006fe40000000000 */
[----:B------:R-:W-:Y:S01]  /*3a70*/  SEL R10, R10, RZ, P0 ;  /* 0x000000ff0a0a7207 */ /* 0x000fe20000000000 */
[----:B------:R-:W-:Y:S01]  /*3a80*/  USEL UR6, URZ, 0x1, UP0 ;  /* 0x00000001ff067887 */ /* 0x000fe20008000000 */
[----:B------:R-:W-:Y:S01]  /*3a90*/  LOP3.LUT R9, R9, R0, RZ, 0x3c, !PT ;  /* 0x0000000009097212 */ /* 0x000fe200078e3cff */
[----:B------:R-:W-:Y:S01]  /*3aa0*/  USEL UR15, UR15, URZ, UP0 ;  /* 0x000000ff0f0f7287 */ /* 0x000fe20008000000 */
[----:B------:R1:W-:Y:S03]  /*3ab0*/  UTCBAR [UR7], URZ ;  /* 0x000000ff070073e9 */ /* 0x0003e600080000ff */
[----:B------:R-:W-:Y:S01]  /*3ac0*/  LOP3.LUT R11, R11, UR6, RZ, 0x3c, !PT ;  /* 0x000000060b0b7c12 */ /* 0x000fe2000f8e3cff */
[----:B------:R-:W-:Y:S07]  /*3ad0*/  @P1 BRA `(.L_x_69) ;  /* 0xfffffff800881947 */ /* 0x000fee000383ffff */
[----:B------:R-:W2:Y:S01]  /*3ae0*/  S2UR UR4, SR_CgaCtaId ;  /* 0x00000000000479c3 */ /* 0x000ea20000008800 */
[----:B------:R-:W-:Y:S01]  /*3af0*/  ELECT P0, URZ, PT ;  /* 0x0000000000ff782f */ /* 0x000fe20003800000 */
[----:B------:R-:W-:Y:S01]  /*3b00*/  IMAD.MOV.U32 R0, RZ, RZ, 0x1 ;  /* 0x00000001ff007424 */ /* 0x000fe200078e00ff */
[----:B------:R-:W-:Y:S01]  /*3b10*/  UIADD3 UR5, UPT, UPT, UR5, 0x130, URZ ;  /* 0x0000013005057890 */ /* 0x000fe2000fffe0ff */
[----:B------:R-:W-:Y:S01]  /*3b20*/  SHF.L.U32 R3, R11, 0x1f, RZ ;  /* 0x0000001f0b037819 */ /* 0x000fe200000006ff */
[----:B------:R-:W-:-:S03]  /*3b30*/  UMOV UR6, 0x40 ;  /* 0x0000004000067882 */ /* 0x000fc60000000000 */
[----:B------:R-:W-:Y:S01]  /*3b40*/  UVIRTCOUNT.DEALLOC.SMPOOL 0x80 ;  /* 0x000000800000784c */ /* 0x000fe20000000000 */
[----:B--2---:R-:W-:Y:S02]  /*3b50*/  ULEA UR4, UR4, UR6, 0x18 ;  /* 0x0000000604047291 */ /* 0x004fe4000f8ec0ff */
[----:B------:R-:W-:-:S07]  /*3b60*/  ULEA UR6, UR15, UR5, 0x3 ;  /* 0x000000050f067291 */ /* 0x000fce000f8e18ff */
[----:B------:R2:W-:Y:S02]  /*3b70*/  @P0 STS.U8 [UR4+0x1c], R0 ;  /* 0x00001c00ff000988 */ /* 0x0005e40008000004 */
[----:B------:R-:W4:Y:S02]  /*3b80*/  SYNCS.PHASECHK.TRANS64.TRYWAIT P0, [UR6], R3 ;  /* 0x00000003ff0075a7 */ /* 0x000f240008001106 */
[----:B--2-4-:R-:W-:Y:S05]  /*3b90*/  @!P0 BRA `(.L_x_70) ;  /* 0x00000034001c8947 */ /* 0x014fea0003800000 */
.L_x_143:
[----:B-1----:R-:W-:-:S04]  /*3ba0*/  UIADD3 UR7, UPT, UPT, UR15, 0x1, URZ ;  /* 0x000000010f077890 */ /* 0x002fc8000fffe0ff */
[----:B------:R-:W-:-:S04]  /*3bb0*/  UISETP.NE.AND UP0, UPT, UR7, 0x4, UPT ;  /* 0x000000040700788c */ /* 0x000fc8000bf05270 */
[----:B------:R-:W-:Y:S02]  /*3bc0*/  USEL UR8, URZ, 0x1, UP0 ;  /* 0x00000001ff087887 */ /* 0x000fe40008000000 */
[----:B------:R-:W-:-:S04]  /*3bd0*/  USEL UR7, UR7, URZ, UP0 ;  /* 0x000000ff07077287 */ /* 0x000fc80008000000 */
[----:B------:R-:W-:Y:S01]  /*3be0*/  ULEA UR6, UR7, UR5, 0x3 ;  /* 0x0000000507067291 */ /* 0x000fe2000f8e18ff */
[----:B------:R-:W-:-:S04]  /*3bf0*/  LOP3.LUT R2, R11, UR8, RZ, 0x3c, !PT ;  /* 0x000000080b027c12 */ /* 0x000fc8000f8e3cff */
[----:B--2---:R-:W-:-:S04]  /*3c00*/  SHF.L.U32 R3, R2, 0x1f, RZ ;  /* 0x0000001f02037819 */ /* 0x004fc800000006ff */
[----:B------:R-:W1:Y:S02]  /*3c10*/  SYNCS.PHASECHK.TRANS64.TRYWAIT P0, [UR6], R3 ;  /* 0x00000003ff0075a7 */ /* 0x000e640008001106 */
[----:B-1----:R-:W-:Y:S05]  /*3c20*/  @!P0 BRA `(.L_x_71) ;  /* 0x0000003400108947 */ /* 0x002fea0003800000 */
.L_x_145:
        /* <DEDUP_REMOVED lines=9> */
.L_x_147:
[----:B------:R-:W-:-:S04]  /*3cc0*/  UIADD3 UR7, UPT, UPT, UR7, 0x1, URZ ;  /* 0x0000000107077890 */ /* 0x000fc8000fffe0ff */
[----:B------:R-:W-:-:S04]  /*3cd0*/  UISETP.NE.AND UP0, UPT, UR7, 0x4, UPT ;  /* 0x000000040700788c */ /* 0x000fc8000bf05270 */
[----:B------:R-:W-:Y:S02]  /*3ce0*/  USEL UR6, URZ, 0x1, UP0 ;  /* 0x00000001ff067887 */ /* 0x000fe40008000000 */
[----:B------:R-:W-:-:S04]  /*3cf0*/  USEL UR7, UR7, URZ, UP0 ;  /* 0x000000ff07077287 */ /* 0x000fc80008000000 */
[----:B------:R-:W-:Y:S01]  /*3d00*/  ULEA UR7, UR7, UR5, 0x3 ;  /* 0x0000000507077291 */ /* 0x000fe2000f8e18ff */
[----:B-1----:R-:W-:-:S04]  /*3d10*/  LOP3.LUT R3, R2, UR6, RZ, 0x3c, !PT ;  /* 0x0000000602037c12 */ /* 0x002fc8000f8e3cff */
[----:B------:R-:W-:-:S04]  /*3d20*/  SHF.L.U32 R3, R3, 0x1f, RZ ;  /* 0x0000001f03037819 */ /* 0x000fc800000006ff */
[----:B------:R-:W1:Y:S02]  /*3d30*/  SYNCS.PHASECHK.TRANS64.TRYWAIT P0, [UR7], R3 ;  /* 0x00000003ff0075a7 */ /* 0x000e640008001107 */
[----:B-1----:R-:W-:Y:S05]  /*3d40*/  @!P0 BRA `(.L_x_73) ;  /* 0x0000003000f88947 */ /* 0x002fea0003800000 */
.L_x_149:
[----:B------:R-:W-:Y:S01]  /*3d50*/  NOP ;  /* 0x0000000000007918 */ /* 0x000fe20000000000 */
[----:B-1----:R-:W1:Y:S01]  /*3d60*/  LDS R0, [UR4+0x14] ;  /* 0x00001404ff007984 */ /* 0x002e620008000800 */
[----:B------:R-:W-:Y:S01]  /*3d70*/  ULOP3.LUT UR6, UR16, 0xffff, URZ, 0xc0, !UPT ;  /* 0x0000ffff10067892 */ /* 0x000fe2000f8ec0ff */
[----:B------:R-:W-:Y:S01]  /*3d80*/  UMOV UR8, 0xffff ;  /* 0x0000ffff00087882 */ /* 0x000fe20000000000 */
[----:B------:R-:W-:Y:S02]  /*3d90*/  UMOV UR5, 0x1 ;  /* 0x0000000100057882 */ /* 0x000fe40000000000 */
[----:B------:R-:W-:-:S04]  /*3da0*/  USHF.R.U32.HI UR6, URZ, 0x5, UR6 ;  /* 0x00000005ff067899 */ /* 0x000fc80008011606 */
[----:B------:R-:W-:Y:S02]  /*3db0*/  USHF.L.U32 UR8, UR8, UR6, URZ ;  /* 0x0000000608087299 */ /* 0x000fe400080006ff */
[----:B------:R-:W-:-:S04]  /*3dc0*/  USHF.L.U32 UR5, UR5, UR6, URZ ;  /* 0x0000000605057299 */ /* 0x000fc800080006ff */
[----:B-1----:R-:W-:-:S04]  /*3dd0*/  LOP3.LUT R0, R0, UR8, RZ, 0xc0, !PT ;  /* 0x0000000800007c12 */ /* 0x002fc8000f8ec0ff */
[----:B------:R-:W-:-:S13]  /*3de0*/  ISETP.NE.AND P0, PT, R0, UR8, PT ;  /* 0x0000000800007c0c */ /* 0x000fda000bf05270 */
[----:B------:R-:W-:Y:S05]  /*3df0*/  @P0 BRA `(.L_x_74) ;  /* 0x0000000000580947 */ /* 0x000fea0003800000 */
[----:B------:R-:W1:Y:S02]  /*3e00*/  LDS R0, [UR4+0x18] ;  /* 0x00001804ff007984 */ /* 0x000e640008000800 */
[----:B-1----:R-:W-:-:S04]  /*3e10*/  LOP3.LUT R0, R0, UR5, RZ, 0xc0, !PT ;  /* 0x0000000500007c12 */ /* 0x002fc8000f8ec0ff */
[----:B------:R-:W-:-:S13]  /*3e20*/  ISETP.NE.AND P0, PT, R0, UR5, PT ;  /* 0x0000000500007c0c */ /* 0x000fda000bf05270 */
[----:B------:R-:W-:Y:S05]  /*3e30*/  @P0 BRA `(.L_x_75) ;  /* 0x00000000003c0947 */ /* 0x000fea0003800000 */
[----:B------:R-:W1:Y:S01]  /*3e40*/  S2R R2, SR_LANEID ;  /* 0x0000000000027919 */ /* 0x000e620000000000 */
[----:B------:R-:W-:Y:S01]  /*3e50*/  ULOP3.LUT UR8, URZ, UR8, URZ, 0x33, !UPT ;  /* 0x00000008ff087292 */ /* 0x000fe2000f8e33ff */
[----:B------:R-:W-:Y:S01]  /*3e60*/  LOP3.LUT R4, RZ, UR5, RZ, 0x33, !PT ;  /* 0x00000005ff047c12 */ /* 0x000fe2000f8e33ff */
[----:B------:R-:W-:Y:S02]  /*3e70*/  VOTEU.ANY UR7, UPT, PT ;  /* 0x0000000000077886 */ /* 0x000fe400038e0100 */
[----:B------:R-:W-:Y:S01]  /*3e80*/  UFLO.U32 UR7, UR7 ;  /* 0x00000007000772bd */ /* 0x000fe200080e0000 */
[----:B------:R-:W2:Y:S01]  /*3e90*/  REDUX UR5, R4 ;  /* 0x00000000040573c4 */ /* 0x000ea20000000000 */
[----:B------:R-:W-:-:S06]  /*3ea0*/  IMAD.U32 R0, RZ, RZ, UR8 ;  /* 0x00000008ff007e24 */ /* 0x000fcc000f8e00ff */
[----:B------:R4:W-:Y:S01]  /*3eb0*/  UTCATOMSWS.AND URZ, UR8 ;  /* 0x0000000800ff79e3 */ /* 0x0009e20008000000 */
[----:B------:R-:W3:Y:S01]  /*3ec0*/  REDUX UR6, R0 ;  /* 0x00000000000673c4 */ /* 0x000ee20000000000 */
[----:B-1----:R-:W-:Y:S01]  /*3ed0*/  ISETP.EQ.U32.AND P0, PT, R2, UR7, PT ;  /* 0x0000000702007c0c */ /* 0x002fe2000bf02070 */
[----:B--2---:R-:W-:Y:S01]  /*3ee0*/  IMAD.U32 R2, RZ, RZ, UR5 ;  /* 0x00000005ff027e24 */ /* 0x004fe2000f8e00ff */
[----:B---3--:R-:W-:-:S11]  /*3ef0*/  MOV R3, UR6 ;  /* 0x0000000600037c02 */ /* 0x008fd60008000f00 */
[----:B------:R4:W-:Y:S04]  /*3f00*/  @P0 ATOMS.AND RZ, [UR4+0x14], R3 ;  /* 0x00001403ffff098c */ /* 0x0009e8000a800004 */
[----:B------:R4:W-:Y:S01]  /*3f10*/  @P0 ATOMS.AND RZ, [UR4+0x18], R2 ;  /* 0x00001802ffff098c */ /* 0x0009e2000a800004 */
[----:B------:R-:W-:Y:S05]  /*3f20*/  BRA `(.L_x_76) ;  /* 0x0000000000147947 */ /* 0x000fea0003800000 */
.L_x_75:
[----:B------:R-:W-:Y:S02]  /*3f30*/  MOV R2, 0x3f50 ;  /* 0x00003f5000027802 */ /* 0x000fe40000000f00 */
[----:B---3-5:R-:W-:Y:S05]  /*3f40*/  CALL.REL.NOINC `($__internal_0_$__cuda_sm10x_tcgen05_guardrail_trap_col_being_dealloced_not_returned_by_alloc) ;  /* 0x0000003400147944 */ /* 0x028fea0003c00000 */
[----:B------:R-:W-:Y:S05]  /*3f50*/  BRA `(.L_x_76) ;  /* 0x0000000000087947 */ /* 0x000fea0003800000 */
.L_x_74:
[----:B------:R-:W-:Y:S02]  /*3f60*/  MOV R2, 0x3f80 ;  /* 0x00003f8000027802 */ /* 0x000fe40000000f00 */
[----:B---3-5:R-:W-:Y:S05]  /*3f70*/  CALL.REL.NOINC `($__internal_2_$__cuda_sm10x_tcgen05_guardrail_trap_unallocated_columns_being_dealloced) ;  /* 0x0000003400207944 */ /* 0x028fea0003c00000 */
.L_x_76:
[----:B------:R-:W-:Y:S01]  /*3f80*/  NOP ;  /* 0x0000000000007918 */ /* 0x000fe20000000000 */
[----:B----4-:R-:W-:Y:S05]  /*3f90*/  EXIT ;  /* 0x000000000000794d */ /* 0x010fea0003800000 */
.L_x_58:
[----:B------:R-:W-:-:S09]  /*3fa0*/  UISETP.NE.OR UP2, UPT, UR8, 0x3, !UP2 ;  /* 0x000000030800788c */ /* 0x000fd2000d745670 */
[----:B------:R-:W-:Y:S05]  /*3fb0*/  BRA.U UP2, `(.L_x_77) ;  /* 0x0000000902c87547 */ /* 0x000fea000b800000 */
[----:B------:R-:W1:Y:S01]  /*3fc0*/  LDCU.64 UR6, c[0x0][0x888] ;  /* 0x00011100ff0677ac */ /* 0x000e620008000a00 */
[----:B------:R-:W2:Y:S01]  /*3fd0*/  LDC R0, c[0x0][0xb30] ;  /* 0x0002cc00ff007b82 */ /* 0x000ea20000000800 */
[----:B------:R-:W-:Y:S01]  /*3fe0*/  IMAD.MOV.U32 R30, RZ, RZ, 0x1 ;  /* 0x00000001ff1e7424 */ /* 0x000fe200078e00ff */
[----:B------:R-:W-:Y:S01]  /*3ff0*/  CS2R R28, SRZ ;  /* 0x00000000001c7805 */ /* 0x000fe2000001ff00 */
[----:B------:R-:W4:Y:S01]  /*4000*/  LDCU.64 UR4, c[0x0][0x890] ;  /* 0x00011200ff0477ac */ /* 0x000f220008000a00 */
[----:B------:R-:W-:Y:S01]  /*4010*/  IMAD.MOV.U32 R25, RZ, RZ, 0x1000 ;  /* 0x00001000ff197424 */ /* 0x000fe200078e00ff */
[----:B------:R-:W-:-:S03]  /*4020*/  UMOV UR8, 0x400 ;  /* 0x0000040000087882 */ /* 0x000fc60000000000 */
[----:B------:R-:W3:Y:S01]  /*4030*/  LDC R19, c[0x0][0x370] ;  /* 0x0000dc00ff137b82 */ /* 0x000ee20000000800 */
[----:B------:R-:W-:-:S07]  /*4040*/  UPLOP3.LUT UP1, UPT, UPT, UPT, UPT, 0x40, 0x4 ;  /* 0x000000000004789c */ /* 0x000fce0003f2e870 */
[----:B------:R-:W3:Y:S01]  /*4050*/  LDC R2, c[0x0][0xb0c] ;  /* 0x0002c300ff027b82 */ /* 0x000ee20000000800 */
[----:B-1----:R-:W-:Y:S02]  /*4060*/  UISETP.NE.U32.AND UP2, UPT, UR6, URZ, UPT ;  /* 0x000000ff0600728c */ /* 0x002fe4000bf45070 */
[----:B------:R-:W-:Y:S02]  /*4070*/  ULEA UR6, UR37, UR8, 0x18 ;  /* 0x0000000825067291 */ /* 0x000fe4000f8ec0ff */
[----:B------:R-:W-:Y:S02]  /*4080*/  UISETP.NE.AND.EX UP2, UPT, UR7, URZ, UPT, UP2 ;  /* 0x000000ff0700728c */ /* 0x000fe4000bf45320 */
[----:B------:R-:W-:Y:S01]  /*4090*/  UIADD3 UR7, UPT, UPT, UR6, 0xd0, URZ ;  /* 0x000000d006077890 */ /* 0x000fe2000fffe0ff */
[----:B------:R-:W1:Y:S01]  /*40a0*/  LDC R18, c[0x0][0xb20] ;  /* 0x0002c800ff127b82 */ /* 0x000e620000000800 */
[----:B----4-:R-:W-:Y:S01]  /*40b0*/  UISETP.NE.U32.AND UP3, UPT, UR4, URZ, UPT ;  /* 0x000000ff0400728c */ /* 0x010fe2000bf65070 */
[----:B--2---:R-:W-:Y:S01]  /*40c0*/  ISETP.NE.AND P1, PT, R0, 0x1, PT ;  /* 0x000000010000780c */ /* 0x004fe20003f25270 */
[----:B------:R-:W-:-:S02]  /*40d0*/  UPRMT UR37, UR37, 0x654, UR7 ;  /* 0x0000065425257896 */ /* 0x000fc40008000007 */
[----:B------:R-:W-:-:S03]  /*40e0*/  UISETP.NE.AND.EX UP3, UPT, UR5, URZ, UPT, UP3 ;  /* 0x000000ff0500728c */ /* 0x000fc6000bf65330 */
[----:B------:R-:W2:Y:S08]  /*40f0*/  LDC.64 R32, c[0x0][0x348] ;  /* 0x0000d200ff207b82 */ /* 0x000eb00000000a00 */
[----:B------:R-:W4:Y:S08]  /*4100*/  LDC.64 R16, c[0x0][0xb10] ;  /* 0x0002c400ff107b82 */ /* 0x000f300000000a00 */
[----:B------:R-:W1:Y:S08]  /*4110*/  LDC.64 R6, c[0x0][0xb18] ;  /* 0x0002c600ff067b82 */ /* 0x000e700000000a00 */
[----:B------:R-:W1:Y:S08]  /*4120*/  LDC.64 R4, c[0x0][0xb28] ;  /* 0x0002ca00ff047b82 */ /* 0x000e700000000a00 */
[----:B---3--:R-:W1:Y:S02]  /*4130*/  LDC R24, c[0x0][0x374] ;  /* 0x0000dd00ff187b82 */ /* 0x008e640000000800 */
.L_x_85:
[C---:B------:R-:W-:Y:S02]  /*4140*/  LEA R0, R29.reuse, UR6, 0x3 ;  /* 0x000000061d007c11 */ /* 0x040fe4000f8e18ff */
[----:B------:R-:W-:Y:S02]  /*4150*/  SHF.L.U32 R3, R28, 0x1f, RZ ;  /* 0x0000001f1c037819 */ /* 0x000fe400000006ff */
[----:B------:R-:W-:Y:S02]  /*4160*/  LEA R20, R29, UR6, 0x4 ;  /* 0x000000061d147c11 */ /* 0x000fe4000f8e20ff */
[----:B---3--:R-:W3:Y:S02]  /*4170*/  SYNCS.PHASECHK.TRANS64.TRYWAIT P0, [R0+URZ+0xf0], R3 ;  /* 0x0000f003000075a7 */ /* 0x008ee400080011ff */
[----:B---3--:R-:W-:Y:S05]  /*4180*/  @!P0 BRA `(.L_x_78) ;  /* 0x0000003000008947 */ /* 0x008fea0003800000 */
.L_x_150:
[----:B------:R-:W-:Y:S01]  /*4190*/  ISETP.GE.AND P0, PT, R40, 0x1, PT ;  /* 0x000000012800780c */ /* 0x000fe20003f06270 */
[----:B------:R-:W1:Y:S01]  /*41a0*/  LDS.128 R20, [R20+0x180] ;  /* 0x0001800014147984 */ /* 0x000e620000000c00 */
[----:B------:R-:W-:Y:S01]  /*41b0*/  ISETP.NE.U32.AND P4, PT, RZ, UR4, PT ;  /* 0x00000004ff007c0c */ /* 0x000fe2000bf85070 */
[----:B---3--:R-:W-:Y:S01]  /*41c0*/  VIADD R0, R0, 0x100 ;  /* 0x0000010000007836 */ /* 0x008fe20000000000 */
[----:B------:R-:W-:Y:S02]  /*41d0*/  SHF.L.U32 R26, R30, 0x1f, RZ ;  /* 0x0000001f1e1a7819 */ /* 0x000fe400000006ff */
[----:B------:R-:W-:Y:S02]  /*41e0*/  ISETP.NE.AND.EX P4, PT, RZ, UR5, PT, P4 ;  /* 0x00000005ff007c0c */ /* 0x000fe4000bf85340 */
[----:B------:R-:W-:Y:S01]  /*41f0*/  PRMT R0, RZ, 0x654, R0 ;  /* 0x00000654ff007816 */ /* 0x000fe20000000000 */
[----:B------:R-:W-:Y:S01]  /*4200*/  @!PT LDS RZ, [RZ] ;  /* 0x00000000fffff984 */ /* 0x000fe20000000800 */
[----:B------:R-:W-:Y:S01]  /*4210*/  @!PT LDS RZ, [RZ] ;  /* 0x00000000fffff984 */ /* 0x000fe20000000800 */
[----:B------:R-:W-:Y:S01]  /*4220*/  @!PT LDS RZ, [RZ] ;  /* 0x00000000fffff984 */ /* 0x000fe20000000800 */
[----:B------:R-:W-:Y:S01]  /*4230*/  @!PT LDS RZ, [RZ] ;  /* 0x00000000fffff984 */ /* 0x000fe20000000800 */
[----:B------:R3:W-:Y:S06]  /*4240*/  MEMBAR.ALL.CTA ;  /* 0x0000000000007992 */ /* 0x0007ec0000008000 */
[----:B---3--:R-:W3:Y:S02]  /*4250*/  FENCE.VIEW.ASYNC.S ;  /* 0x00000000000073c6 */ /* 0x008ee40000000000 */
[----:B---3--:R3:W-:Y:S01]  /*4260*/  SYNCS.ARRIVE.TRANS64.RED.A1T0 RZ, [R0+URZ], RZ ;  /* 0x000000ff00ff79a7 */ /* 0x0087e200081004ff */
[----:B-1----:R-:W-:Y:S11]  /*4270*/  LOP3.LUT P3, RZ, R22, 0x1, RZ, 0xc0, !PT ;  /* 0x0000000116ff7812 */ /* 0x002ff6000786c0ff */
[----:B------:R-:W-:Y:S02]  /*4280*/  @!UPT UIADD3 URZ, UPT, UPT, URZ, URZ, URZ ;  /* 0x000000fffffff290 */ /* 0x000fe4000fffe0ff */
[----:B------:R-:W-:Y:S02]  /*4290*/  @P3 MOV R13, R20 ;  /* 0x00000014000d3202 */ /* 0x000fe40000000f00 */
[----:B------:R-:W-:Y:S01]  /*42a0*/  @P3 LOP3.LUT R8, R21, 0xffff, RZ, 0xc0, !PT ;  /* 0x0000ffff15083812 */ /* 0x000fe200078ec0ff */
[----:B---3--:R-:W-:Y:S06]  /*42b0*/  @!P0 BRA `(.L_x_79) ;  /* 0x0000000000a48947 */ /* 0x008fec0003800000 */
[----:B------:R-:W-:Y:S01]  /*42c0*/  IMAD.HI.U32 R31, R24, R7, RZ ;  /* 0x00000007181f7227 */ /* 0x000fe200078e00ff */
[----:B------:R-:W-:Y:S02]  /*42d0*/  ISETP.NE.AND P0, PT, R6, 0x1, PT ;  /* 0x000000010600780c */ /* 0x000fe40003f05270 */
[----:B------:R-:W-:Y:S01]  /*42e0*/  ISETP.NE.AND P2, PT, R40, 0x1, PT ;  /* 0x000000012800780c */ /* 0x000fe20003f45270 */
[----:B----4-:R-:W-:Y:S01]  /*42f0*/  IMAD.HI.U32 R34, R19, R16, RZ ;  /* 0x0000001013227227 */ /* 0x010fe200078e00ff */
[----:B------:R-:W-:Y:S02]  /*4300*/  SHF.R.U32.HI R31, RZ, R18, R31 ;  /* 0x00000012ff1f7219 */ /* 0x000fe4000001161f */
[----:B------:R-:W-:Y:S01]  /*4310*/  ISETP.NE.AND P5, PT, R2, 0x1, PT ;  /* 0x000000010200780c */ /* 0x000fe20003fa5270 */
[----:B------:R-:W-:Y:S01]  /*4320*/  IMAD.HI.U32 R36, R13, R16, RZ ;  /* 0x000000100d247227 */ /* 0x000fe200078e00ff */
[----:B------:R-:W-:Y:S02]  /*4330*/  SHF.R.U32.HI R34, RZ, R17, R34 ;  /* 0x00000011ff227219 */ /* 0x000fe40000011622 */
[----:B------:R-:W-:Y:S01]  /*4340*/  SEL R3, R24, R31, !P0 ;  /* 0x0000001f18037207 */ /* 0x000fe20004000000 */
[C---:B------:R-:W-:Y:S01]  /*4350*/  IMAD.HI.U32 R31, R8.reuse, R7, RZ ;  /* 0x00000007081f7227 */ /* 0x040fe200078e00ff */
[----:B------:R-:W-:Y:S02]  /*4360*/  SEL R11, R19, R34, !P5 ;  /* 0x00000022130b7207 */ /* 0x000fe40006800000 */
[----:B------:R-:W-:Y:S01]  /*4370*/  SHF.R.U32.HI R36, RZ, R17, R36 ;  /* 0x00000011ff247219 */ /* 0x000fe20000011624 */
[----:B------:R-:W-:Y:S01]  /*4380*/  IMAD.HI.U32 R38, R3, R4, RZ ;  /* 0x0000000403267227 */ /* 0x000fe200078e00ff */
[----:B------:R-:W-:Y:S03]  /*4390*/  SHF.R.U32.HI R31, RZ, R18, R31 ;  /* 0x00000012ff1f7219 */ /* 0x000fe6000001161f */
[----:B------:R-:W-:Y:S01]  /*43a0*/  IMAD.HI.U32 R34, R11, R4, RZ ;  /* 0x000000040b227227 */ /* 0x000fe200078e00ff */
[----:B------:R-:W-:Y:S02]  /*43b0*/  @P2 SHF.R.U32.HI R3, RZ, R5, R38 ;  /* 0x00000005ff032219 */ /* 0x000fe40000011626 */
[----:B------:R-:W-:Y:S02]  /*43c0*/  SEL R9, R8, R31, !P0 ;  /* 0x0000001f08097207 */ /* 0x000fe40004000000 */
[----:B------:R-:W-:Y:S01]  /*43d0*/  @P2 SHF.R.U32.HI R11, RZ, R5, R34 ;  /* 0x00000005ff0b2219 */ /* 0x000fe20000011622 */
[C---:B------:R-:W-:Y:S01]  /*43e0*/  IMAD R10, R40.reuse, R3, RZ ;  /* 0x00000003280a7224 */ /* 0x040fe200078e02ff */
[----:B------:R-:W-:Y:S01]  /*43f0*/  SEL R3, R13, R36, !P5 ;  /* 0x000000240d037207 */ /* 0x000fe20006800000 */
[C---:B------:R-:W-:Y:S03]  /*4400*/  IMAD.HI.U32 R14, R9.reuse, R4, RZ ;  /* 0x00000004090e7227 */ /* 0x040fe600078e00ff */
[----:B------:R-:W-:Y:S01]  /*4410*/  ISETP.GE.AND P0, PT, R9, R10, PT ;  /* 0x0000000a0900720c */ /* 0x000fe20003f06270 */
[C---:B------:R-:W-:Y:S01]  /*4420*/  IMAD R12, R40.reuse, R11, RZ ;  /* 0x0000000b280c7224 */ /* 0x040fe200078e02ff */
[-C--:B------:R-:W-:Y:S04]  /*4430*/  SHF.R.U32.HI R14, RZ, R5.reuse, R14 ;  /* 0x00000005ff0e7219 */ /* 0x080fe8000001160e */
[----:B------:R-:W-:Y:S02]  /*4440*/  ISETP.GE.OR P0, PT, R3, R12, P0 ;  /* 0x0000000c0300720c */ /* 0x000fe40000706670 */
[----:B------:R-:W-:Y:S05]  /*4450*/  SEL R15, R9, R14, !P2 ;  /* 0x0000000e090f7207 */ /* 0x000fea0005000000 */
[----:B------:R-:W-:Y:S04]  /*4460*/  IMAD.MOV R14, RZ, RZ, -R15 ;  /* 0x000000ffff0e7224 */ /* 0x000fe800078e0a0f */
[----:B------:R-:W-:Y:S02]  /*4470*/  IMAD R14, R40, R14, R9 ;  /* 0x0000000e280e7224 */ /* 0x000fe400078e0209 */
[C---:B------:R-:W-:Y:S05]  /*4480*/  @!P0 IMAD.HI.U32 R10, R3.reuse, R4, RZ ;  /* 0x00000004030a8227 */ /* 0x040fea00078e00ff */
[----:B------:R-:W-:Y:S04]  /*4490*/  @!P0 SHF.R.U32.HI R10, RZ, R5, R10 ;  /* 0x00000005ff0a8219 */ /* 0x000fe8000001160a */
[----:B------:R-:W-:Y:S01]  /*44a0*/  @!P0 SEL R0, R3, R10, !P2 ;  /* 0x0000000a03008207 */ /* 0x000fe20005000000 */
[----:B------:R-:W-:Y:S03]  /*44b0*/  IMAD.MOV R10, RZ, RZ, -R3 ;  /* 0x000000ffff0a7224 */ /* 0x000fe600078e0a03 */
[----:B------:R-:W-:Y:S01]  /*44c0*/  @!P0 IADD3 R15, PT, PT, R15, -R0, RZ ;  /* 0x800000000f0f8210 */ /* 0x000fe20007ffe0ff */
[----:B------:R-:W-:Y:S01]  /*44d0*/  @!P0 IMAD R0, R11, R14, R0 ;  /* 0x0000000e0b008224 */ /* 0x000fe200078e0200 */
[----:B------:R-:W-:Y:S01]  /*44e0*/  IADD3 R11, PT, PT, -R9, RZ, RZ ;  /* 0x000000ff090b7210 */ /* 0x000fe20007ffe1ff */
[----:B------:R-:W-:Y:S02]  /*44f0*/  IMAD R13, R2, R10, R13 ;  /* 0x0000000a020d7224 */ /* 0x000fe400078e020d */
[----:B------:R-:W-:Y:S02]  /*4500*/  @!P0 IMAD R9, R15, R40, R3 ;  /* 0x000000280f098224 */ /* 0x000fe400078e0203 */
[----:B------:R-:W-:Y:S02]  /*4510*/  @!P0 IMAD.MOV.U32 R3, RZ, RZ, R0 ;  /* 0x000000ffff038224 */ /* 0x000fe400078e0000 */
[----:B------:R-:W-:Y:S02]  /*4520*/  IMAD R8, R6, R11, R8 ;  /* 0x0000000b06087224 */ /* 0x000fe400078e0208 */
[----:B------:R-:W-:Y:S02]  /*4530*/  IMAD R13, R3, R2, R13 ;  /* 0x00000002030d7224 */ /* 0x000fe400078e020d */
[----:B------:R-:W-:Y:S02]  /*4540*/  IMAD R8, R9, R6, R8 ;  /* 0x0000000609087224 */ /* 0x000fe400078e0208 */
.L_x_79:
[----:B------:R-:W-:Y:S05]  /*4550*/  BRA.U UP1, `(.L_x_80) ;  /* 0x0000000101107547 */ /* 0x000fea000b800000 */
[----:B------:R-:W-:Y:S04]  /*4560*/  MOV R0, UR13 ;  /* 0x0000000d00007c02 */ /* 0x000fe80008000f00 */
[----:B------:R-:W-:Y:S04]  /*4570*/  SHF.L.U32 R3, R0, 0x1f, RZ ;  /* 0x0000001f00037819 */ /* 0x000fe800000006ff */
[----:B------:R-:W1:Y:S02]  /*4580*/  SYNCS.PHASECHK.TRANS64.TRYWAIT P0, [UR6+0xe8], R3 ;  /* 0x0000e803ff0075a7 */ /* 0x000e640008001106 */
[----:B-1----:R-:W-:Y:S05]  /*4590*/  @!P0 BRA `(.L_x_81) ;  /* 0x0000002c00108947 */ /* 0x002fea0003800000 */
.L_x_80:
[----:B------:R-:W-:Y:S05]  /*45a0*/  BRA.U !UP3, `(.L_x_82) ;  /* 0x000000010b347547 */ /* 0x000fea000b800000 */
[----:B------:R-:W-:Y:S01]  /*45b0*/  UPLOP3.LUT UP0, UPT, UPT, UPT, UP2, 0x80, 0x8 ;  /* 0x000000000008789c */ /* 0x000fe20003f0f020 */
[----:B-1----:R-:W-:Y:S02]  /*45c0*/  HFMA2 R0, -RZ, RZ, 0, 5.9604644775390625e-08 ;  /* 0x00000001ff007431 */ /* 0x002fe400000001ff */
[----:B------:R-:W-:Y:S03]  /*45d0*/  IMAD.MOV.U32 R96, RZ, RZ, 0x1 ;  /* 0x00000001ff607424 */ /* 0x000fe600078e00ff */
[----:B------:R-:W-:Y:S05]  /*45e0*/  PLOP3.LUT P0, PT, PT, PT, UP0, 0x80, 0x8 ;  /* 0x000000000008781c */ /* 0x000fea0003f0f008 */
[----:B------:R-:W1:Y:S01]  /*45f0*/  @UP0 LDCU.64 UR8, c[0x0][0x888] ;  /* 0x00011100ff0807ac */ /* 0x000e620008000a00 */
[----:B------:R-:W-:Y:S07]  /*4600*/  @UP0 UIMAD UR7, UR36, UR4, URZ ;  /* 0x00000004240702a4 */ /* 0x000fee000f8e02ff */
[----:B------:R-:W-:Y:S01]  /*4610*/  @!P0 PRMT R96, R0, 0x7610, R96 ;  /* 0x0000761000608816 */ /* 0x000fe20000000060 */
[----:B-1----:R-:W-:Y:S03]  /*4620*/  @UP0 UIMAD.WIDE UR8, UR7, 0x4, UR8 ;  /* 0x00000004070808a5 */ /* 0x002fe6000f8e0208 */
[----:B------:R-:W1:Y:S03]  /*4630*/  @!UP0 LDCU UR7, c[0x0][0x880] ;  /* 0x00011000ff0787ac */ /* 0x000e660008000800 */
[----:B------:R-:W-:Y:S01]  /*4640*/  IMAD.U32 R10, RZ, RZ, UR8 ;  /* 0x00000008ff0a7e24 */ /* 0x000fe2000f8e00ff */
[----:B------:R-:W-:Y:S05]  /*4650*/  MOV R11, UR9 ;  /* 0x00000009000b7c02 */ /* 0x000fea0008000f00 */
[----:B-----5:R3:W5:Y:S02]  /*4660*/  @P0 LDG.E R49, desc[UR40][R10.64] ;  /* 0x000000280a310981 */ /* 0x020764000c1e1900 */
[----:B-1-3--:R-:W-:Y:S07]  /*4670*/  @!P0 IMAD.U32 R49, RZ, RZ, UR7 ;  /* 0x00000007ff318e24 */ /* 0x00afee000f8e00ff */
.L_x_82:
[----:B-----5:R-:W-:Y:S01]  /*4680*/  @!P4 FSETP.EQ.AND P5, PT, R49, RZ, PT ;  /* 0x000000ff3100c20b */ /* 0x020fe20003fa2000 */
[----:B------:R-:W-:Y:S01]  /*4690*/  @!UPT UIADD3 URZ, UPT, UPT, URZ, URZ, URZ ;  /* 0x000000fffffff290 */ /* 0x000fe2000fffe0ff */
[----:B------:R-:W-:Y:S11]  /*46a0*/  @!P4 BRA `(.L_x_83) ;  /* 0x000000000014c947 */ /* 0x000ff60003800000 */
[----:B------:R-:W-:Y:S02]  /*46b0*/  LOP3.LUT P0, RZ, R96, 0xff, RZ, 0xc0, !PT ;  /* 0x000000ff60ff7812 */ /* 0x000fe4000780c0ff */
[----:B------:R-:W-:Y:S04]  /*46c0*/  PLOP3.LUT P5, PT, PT, PT, UP0, 0x80, 0x8 ;  /* 0x000000000008781c */ /* 0x000fe80003faf008 */
[----:B------:R-:W-:Y:S07]  /*46d0*/  PLOP3.LUT P5, PT, P5, PT, PT, 0x8, 0x80 ;  /* 0x000000000080781c */ /* 0x000fee0002fae170 */
[----:B------:R-:W-:Y:S11]  /*46e0*/  @P0 FSETP.EQ.AND P5, PT, R49, RZ, PT ;  /* 0x000000ff3100020b */ /* 0x000ff60003fa2000 */
[----:B------:R-:W-:Y:S02]  /*46f0*/  @!UPT UIADD3 URZ, UPT, UPT, URZ, URZ, URZ ;  /* 0x000000fffffff290 */ /* 0x000fe4000fffe0ff */
.L_x_83:
[----:B------:R-:W3:Y:S01]  /*4700*/  SYNCS.PHASECHK.TRANS64.TRYWAIT P4, [UR6+0xd8], R26 ;  /* 0x0000d81aff0075a7 */ /* 0x000ee20008081106 */
[----:B------:R-:W-:Y:S01]  /*4710*/  @P3 SHF.R.U32.HI R27, RZ, 0x10, R21 ;  /* 0x00000010ff1b3819 */ /* 0x000fe20000011615 */
[----:B------:R-:W-:Y:S01]  /*4720*/  VIADD R29, R29, 0x1 ;  /* 0x000000011d1d7836 */ /* 0x000fe20000000000 */
[----:B------:R-:W5:Y:S08]  /*4730*/  LDC.64 R14, c[0x0][0xb10] ;  /* 0x0002c400ff0e7b82 */ /* 0x000f700000000a00 */
[----:B------:R-:W2:Y:S08]  /*4740*/  LDC.64 R10, c[0x0][0xb18] ;  /* 0x0002c600ff0a7b82 */ /* 0x000eb00000000a00 */
[----:B-1----:R-:W1:Y:S08]  /*4750*/  @!P1 LDC R0, c[0x0][0xb20] ;  /* 0x0002c800ff009b82 */ /* 0x002e700000000800 */
[----:B------:R-:W4:Y:S01]  /*4760*/  @!P1 LDC R3, c[0x0][0xb0c] ;  /* 0x0002c300ff039b82 */ /* 0x000f220000000800 */
[----:B-----5:R-:W-:Y:S05]  /*4770*/  @!P1 IMAD.HI.U32 R14, R13, R14, RZ ;  /* 0x0000000e0d0e9227 */ /* 0x020fea00078e00ff */
[----:B------:R-:W-:Y:S01]  /*4780*/  @!P1 SHF.R.U32.HI R14, RZ, R15, R14 ;  /* 0x0000000fff0e9219 */ /* 0x000fe2000001160e */
[----:B--2---:R-:W-:Y:S01]  /*4790*/  @!P1 IMAD.HI.U32 R11, R8, R11, RZ ;  /* 0x0000000b080b9227 */ /* 0x004fe200078e00ff */
[----:B------:R-:W-:Y:S04]  /*47a0*/  @!P1 ISETP.NE.AND P0, PT, R10, 0x1, PT ;  /* 0x000000010a00980c */ /* 0x000fe80003f05270 */
[----:B-1----:R-:W-:Y:S02]  /*47b0*/  @!P1 SHF.R.U32.HI R9, RZ, R0, R11 ;  /* 0x00000000ff099219 */ /* 0x002fe4000001160b */
[----:B----4-:R-:W-:Y:S02]  /*47c0*/  @!P1 ISETP.NE.AND P2, PT, R3, 0x1, PT ;  /* 0x000000010300980c */ /* 0x010fe40003f45270 */
[----:B------:R-:W-:Y:S02]  /*47d0*/  @!P1 SEL R9, R8, R9, !P0 ;  /* 0x0000000908099207 */ /* 0x000fe40004000000 */
[----:B------:R-:W-:Y:S02]  /*47e0*/  ELECT P0, URZ, PT ;  /* 0x0000000000ff782f */ /* 0x000fe40003800000 */
[----:B------:R-:W-:Y:S05]  /*47f0*/  @!P1 SEL R14, R13, R14, !P2 ;  /* 0x0000000e0d0e9207 */ /* 0x000fea0005000000 */
[----:B------:R-:W-:Y:S02]  /*4800*/  @!P1 IMAD.IADD R0, R9, 0x1, -R14 ;  /* 0x0000000109009824 */ /* 0x000fe400078e0a0e */
[----:B------:R-:W-:Y:S02]  /*4810*/  @!P1 IMAD.IADD R9, R14, 0x1, -R9 ;  /* 0x000000010e099824 */ /* 0x000fe400078e0a09 */
[----:B------:R-:W-:Y:S02]  /*4820*/  @!P1 IMAD R13, R0, R3, R13 ;  /* 0x00000003000d9224 */ /* 0x000fe400078e020d */
[----:B------:R-:W-:Y:S01]  /*4830*/  @!P1 IMAD R8, R9, R10, R8 ;  /* 0x0000000a09089224 */ /* 0x000fe200078e0208 */
[----:B---3--:R-:W-:Y:S06]  /*4840*/  @!P4 BRA `(.L_x_84) ;  /* 0x00000028007cc947 */ /* 0x008fec0003800000 */
.L_x_153:
[----:B------:R-:W-:Y:S01]  /*4850*/  PLOP3.LUT P5, PT, P5, P0, PT, 0xf2, 0x2f ;  /* 0x00000000002f781c */ /* 0x000fe20002fa1e72 */
[----:B------:R-:W-:Y:S01]  /*4860*/  UMOV UR14, 0x0 ;  /* 0x00000000000e7882 */ /* 0x000fe20000000000 */
[----:B------:R-:W-:Y:S01]  /*4870*/  LOP3.LUT R30, R30, 0x1, RZ, 0x3c, !PT ;  /* 0x000000011e1e7812 */ /* 0x000fe200078e3cff */
[----:B------:R-:W-:Y:S01]  /*4880*/  UMOV UR15, 0x10000000 ;  /* 0x10000000000f7882 */ /* 0x000fe20000000000 */
[----:B------:R-:W-:Y:S01]  /*4890*/  UMOV UR12, UR36 ;  /* 0x00000024000c7c82 */ /* 0x000fe20008000000 */
[----:B------:R-:W-:Y:S08]  /*48a0*/  @P3 R2UR UR36, R27 ;  /* 0x000000001b2432ca */ /* 0x000ff000000e0000 */
[----:B-1----:R-:W-:Y:S01]  /*48b0*/  @!P5 IADD3 R3, P0, PT, R32, 0x580, RZ ;  /* 0x000005802003d810 */ /* 0x002fe20007f1e0ff */
[----:B------:R-:W-:Y:S01]  /*48c0*/  @!P5 IMAD.SHL.U32 R91, R91, 0x40, RZ ;  /* 0x000000405b5bd824 */ /* 0x000fe200078e00ff */
[----:B------:R-:W-:Y:S01]  /*48d0*/  VOTEU.ALL UP1, P5 ;  /* 0x0000000000ff7886 */ /* 0x000fe20002820000 */
[----:B------:R-:W-:Y:S01]  /*48e0*/  @!P5 IMAD.SHL.U32 R97, R97, 0x40, RZ ;  /* 0x000000406161d824 */ /* 0x000fe200078e00ff */
[----:B------:R-:W-:Y:S01]  /*48f0*/  @!P5 R2UR UR8, R3 ;  /* 0x000000000308d2ca */ /* 0x000fe200000e0000 */
[----:B------:R-:W-:Y:S01]  /*4900*/  @!P5 IMAD.X R0, RZ, RZ, R33, P0 ;  /* 0x000000ffff00d224 */ /* 0x000fe200000e0621 */
[----:B------:R-:W-:Y:S01]  /*4910*/  @!P5 R2UR UR10, R91 ;  /* 0x000000005b0ad2ca */ /* 0x000fe200000e0000 */
[----:B------:R-:W-:Y:S01]  /*4920*/  @!UP1 UIADD3 UR9, UPT, UPT, UR6, 0xd0, URZ ;  /* 0x000000d006099890 */ /* 0x000fe2000fffe0ff */
[----:B------:R-:W-:Y:S01]  /*4930*/  @!P5 R2UR UR11, R97 ;  /* 0x00000000610bd2ca */ /* 0x000fe200000e0000 */
[----:B------:R-:W-:Y:S01]  /*4940*/  IMAD.IADD R91, R8, 0x1, R79 ;  /* 0x00000001085b7824 */ /* 0x000fe200078e024f */
[----:B------:R-:W-:Y:S01]  /*4950*/  @!P5 R2UR UR7, R0 ;  /* 0x000000000007d2ca */ /* 0x000fe200000e0000 */
[----:B------:R-:W-:Y:S01]  /*4960*/  IMAD.IADD R97, R13, 0x1, R90 ;  /* 0x000000010d617824 */ /* 0x000fe200078e025a */
[C---:B------:R-:W-:Y:S04]  /*4970*/  ISETP.NE.AND P0, PT, R29.reuse, 0x2, PT ;  /* 0x000000021d00780c */ /* 0x040fe80003f05270 */
[----:B------:R-:W-:Y:S01]  /*4980*/  SEL R3, RZ, 0x1, P0 ;  /* 0x00000001ff037807 */ /* 0x000fe20000000000 */
[----:B------:R-:W-:Y:S01]  /*4990*/  IMAD.U32 R10, RZ, RZ, UR8 ;  /* 0x00000008ff0a7e24 */ /* 0x000fe2000f8e00ff */
[----:B------:R-:W-:Y:S01]  /*49a0*/  @!UP1 UIADD3 UR8, UPT, UPT, UR6, 0x200, URZ ;  /* 0x0000020006089890 */ /* 0x000fe2000fffe0ff */
[----:B------:R-:W-:Y:S01]  /*49b0*/  SEL R29, R29, RZ, P0 ;  /* 0x000000ff1d1d7207 */ /* 0x000fe20000000000 */
[----:B------:R-:W-:Y:S01]  /*49c0*/  VOTEU.ALL UP1, P5 ;  /* 0x0000000000ff7886 */ /* 0x000fe20002820000 */
[----:B------:R-:W-:Y:S02]  /*49d0*/  LOP3.LUT R28, R28, R3, RZ, 0x3c, !PT ;  /* 0x000000031c1c7212 */ /* 0x000fe400078e3cff */
[----:B------:R-:W-:Y:S01]  /*49e0*/  IMAD.U32 R11, RZ, RZ, UR7 ;  /* 0x00000007ff0b7e24 */ /* 0x000fe2000f8e00ff */
[----:B------:R-:W-:Y:S04]  /*49f0*/  @!P5 R2UR UR16, R10 ;  /* 0x000000000a10d2ca */ /* 0x000fe800000e0000 */
[----:B------:R-:W-:Y:S11]  /*4a00*/  @!P5 R2UR UR17, R11 ;  /* 0x000000000b11d2ca */ /* 0x000ff600000e0000 */
[----:B------:R-:W-:Y:S02]  /*4a10*/  @!UPT UIADD3 URZ, UPT, UPT, URZ, URZ, URZ ;  /* 0x000000fffffff290 */ /* 0x000fe4000fffe0ff */
[----:B------:R3:W-:Y:S01]  /*4a20*/  @!UP1 UTMALDG.3D [UR8], [UR16], desc[UR14] ;  /* 0x00000e08100095b4 */ /* 0x0007e20008011000 */
[----:B------:R3:W-:Y:S01]  /*4a30*/  @!P5 SYNCS.ARRIVE.TRANS64.RED.A0TR RZ, [UR6+0xd0], R25 ;  /* 0x0000d019ffffd9a7 */ /* 0x0007e20008300406 */
[----:B------:R-:W-:Y:S01]  /*4a40*/  UPLOP3.LUT UP1, UPT, UPT, UPT, UPT, 0x80, 0x8 ;  /* 0x000000000008789c */ /* 0x000fe20003f2f070 */
[----:B------:R-:W-:Y:S01]  /*4a50*/  SYNCS.ARRIVE.TRANS64.RED.A1T0 RZ, [UR37], RZ ;  /* 0x000000ffffff79a7 */ /* 0x000fe20008100425 */
[----:B------:R-:W-:Y:S09]  /*4a60*/  @P3 BRA `(.L_x_85) ;  /* 0xfffffff400b43947 */ /* 0x000ff2000383ffff */
[----:B------:R-:W-:Y:S07]  /*4a70*/  MOV R0, UR6 ;  /* 0x0000000600007c02 */ /* 0x000fee0008000f00 */
.L_x_86:
[----:B-1----:R-:W-:-:S04]  /*4a80*/  SHF.L.U32 R3, R30, 0x1f, RZ ;  /* 0x0000001f1e037819 */ /* 0x002fc800000006ff */
[----:B------:R1:W2:Y:S03]  /*4a90*/  SYNCS.PHASECHK.TRANS64.TRYWAIT P0, [R0+URZ+0xd8], R3 ;  /* 0x0000d803000075a7 */ /* 0x0002a600080011ff */
[----:B--2---:R-:W-:Y:S05]  /*4aa0*/  @!P0 NANOSLEEP.SYNCS 0x989680 ;  /* 0x009896800000895d */ /* 0x004fea0003900000 */
[----:B------:R-:W2:Y:S02]  /*4ab0*/  @!P0 SYNCS.PHASECHK.TRANS64 P0, [R0+URZ+0xd8], R3 ;  /* 0x0000d803000085a7 */ /* 0x000ea400080010ff */
[----:B--23--:R-:W-:Y:S05]  /*4ac0*/  @P0 EXIT ;  /* 0x000000000000094d */ /* 0x00cfea0003800000 */
[----:B------:R-:W-:Y:S05]  /*4ad0*/  BRA `(.L_x_86) ;  /* 0xfffffffc00e87947 */ /* 0x000fea000383ffff */
.L_x_77:
[----:B------:R-:W-:-:S06]  /*4ae0*/  UISETP.GE.AND UP1, UPT, UR8, 0x4, UPT ;  /* 0x000000040800788c */ /* 0x000fcc000bf26270 */
[----:B------:R-:W-:-:S13]  /*4af0*/  PLOP3.LUT P0, PT, PT, PT, UP1, 0x80, 0x8 ;  /* 0x000000000008781c */ /* 0x000fda0003f0f018 */
[----:B------:R-:W-:Y:S05]  /*4b00*/  @!P0 EXIT ;  /* 0x000000000000894d */ /* 0x000fea0003800000 */
[----:B------:R-:W-:Y:S01]  /*4b10*/  BAR.SYNC.DEFER_BLOCKING 0x6, 0xa0 ;  /* 0x0182800000007b1d */ /* 0x000fe20000010000 */
[C---:B------:R-:W-:Y:S02]  /*4b20*/  IMAD.SHL.U32 R5, R101.reuse, 0x40, RZ ;  /* 0x0000004065057824 */ /* 0x040fe400078e00ff */
[----:B------:R-:W-:Y:S02]  /*4b30*/  HFMA2 R111, -RZ, RZ, 0, 0 ;  /* 0x00000000ff6f7431 */ /* 0x000fe400000001ff */
[C---:B------:R-:W-:Y:S01]  /*4b40*/  IMAD.SHL.U32 R0, R101.reuse, 0x20, RZ ;  /* 0x0000002065007824 */ /* 0x040fe200078e00ff */
[----:B------:R-:W-:Y:S01]  /*4b50*/  CS2R R106, SRZ ;  /* 0x00000000006a7805 */ /* 0x000fe2000001ff00 */
[----:B------:R-:W-:Y:S01]  /*4b60*/  IMAD.SHL.U32 R2, R101, 0x2, RZ ;  /* 0x0000000265027824 */ /* 0x000fe200078e00ff */
[----:B------:R-:W-:Y:S01]  /*4b70*/  UMOV UR43, 0x400 ;  /* 0x00000400002b7882 */ /* 0x000fe20000000000 */
[----:B------:R-:W1:Y:S01]  /*4b80*/  LDC R99, c[0x0][0x370] ;  /* 0x0000dc00ff637b82 */ /* 0x000e620000000800 */
[----:B------:R-:W-:Y:S01]  /*4b90*/  ULEA UR43, UR37, UR43, 0x18 ;  /* 0x0000002b252b7291 */ /* 0x000fe2000f8ec0ff */
[----:B------:R-:W-:Y:S01]  /*4ba0*/  LOP3.LUT R7, R5, 0x180, RZ, 0xc0, !PT ;  /* 0x0000018005077812 */ /* 0x000fe200078ec0ff */
[C---:B------:R-:W-:Y:S01]  /*4bb0*/  IMAD.SHL.U32 R103, R101.reuse, 0x8, RZ ;  /* 0x0000000865677824 */ /* 0x040fe200078e00ff */
[----:B------:R-:W-:Y:S01]  /*4bc0*/  LOP3.LUT R0, R0, 0xc00, RZ, 0xc0, !PT ;  /* 0x00000c0000007812 */ /* 0x000fe200078ec0ff */
[----:B------:R-:W-:Y:S01]  /*4bd0*/  IMAD.U32 R46, R101, 0x10000, RZ ;  /* 0x00010000652e7824 */ /* 0x000fe200078e00ff */
[----:B------:R-:W-:Y:S01]  /*4be0*/  LOP3.LUT R2, R7, 0x20, R2, 0xf8, !PT ;  /* 0x0000002007027812 */ /* 0x000fe200078ef802 */
[----:B------:R-:W-:Y:S01]  /*4bf0*/  UIADD3 UR4, UPT, UPT, UR43, 0x1200, URZ ;  /* 0x000012002b047890 */ /* 0x000fe2000fffe0ff */
[----:B------:R-:W2:Y:S01]  /*4c00*/  LDC R42, c[0x0][0xb0c] ;  /* 0x0002c300ff2a7b82 */ /* 0x000ea20000000800 */
[----:B------:R-:W-:Y:S01]  /*4c10*/  LOP3.LUT R0, R0, 0x40, R5, 0xf8, !PT ;  /* 0x0000004000007812 */ /* 0x000fe200078ef805 */
[----:B------:R-:W-:Y:S01]  /*4c20*/  IMAD.MOV.U32 R44, RZ, RZ, RZ ;  /* 0x000000ffff2c7224 */ /* 0x000fe200078e00ff */
[----:B------:R-:W-:Y:S01]  /*4c30*/  LOP3.LUT R103, R2, 0x30, R103, 0x78, !PT ;  /* 0x0000003002677812 */ /* 0x000fe200078e7867 */
[----:B------:R-:W-:Y:S01]  /*4c40*/  IMAD.MOV.U32 R108, RZ, RZ, RZ ;  /* 0x000000ffff6c7224 */ /* 0x000fe200078e00ff */
[----:B------:R-:W-:Y:S01]  /*4c50*/  LOP3.LUT R0, R0, 0x200, R5, 0xf8, !PT ;  /* 0x0000020000007812 */ /* 0x000fe200078ef805 */
[----:B------:R-:W-:Y:S01]  /*4c60*/  IMAD.SHL.U32 R5, R101, 0x10, RZ ;  /* 0x0000001065057824 */ /* 0x000fe200078e00ff */
[----:B------:R-:W-:Y:S01]  /*4c70*/  LOP3.LUT R46, R46, 0x600000, RZ, 0xc0, !PT ;  /* 0x006000002e2e7812 */ /* 0x000fe200078ec0ff */
[----:B------:R-:W4:Y:S01]  /*4c80*/  LDC R98, c[0x0][0xb20] ;  /* 0x0002c800ff627b82 */ /* 0x000f220000000800 */
[----:B------:R-:W3:Y:S01]  /*4c90*/  LDS R3, [UR43+0x1a0] ;  /* 0x0001a02bff037984 */ /* 0x000ee20008000800 */
[----:B------:R-:W-:Y:S01]  /*4ca0*/  LOP3.LUT R103, R0, R103, RZ, 0xfc, !PT ;  /* 0x0000006700677212 */ /* 0x000fe200078efcff */
[----:B------:R-:W-:Y:S01]  /*4cb0*/  IMAD.U32 R109, RZ, RZ, UR4 ;  /* 0x00000004ff6d7e24 */ /* 0x000fe2000f8e00ff */
[----:B------:R-:W-:Y:S01]  /*4cc0*/  LOP3.LUT R5, R5, 0x20, RZ, 0xc0, !PT ;  /* 0x0000002005057812 */ /* 0x000fe200078ec0ff */
[----:B------:R-:W1:Y:S01]  /*4cd0*/  LDCU.64 UR46, c[0x0][0x348] ;  /* 0x00006900ff2e77ac */ /* 0x000e620008000a00 */
[----:B------:R-:W-:-:S02]  /*4ce0*/  IADD3 R102, PT, PT, R103, UR43, RZ ;  /* 0x0000002b67667c10 */ /* 0x000fc4000fffe0ff */
[----:B------:R-:W1:Y:S01]  /*4cf0*/  LDC R41, c[0x0][0xb30] ;  /* 0x0002cc00ff297b82 */ /* 0x000e620000000800 */
[----:B------:R-:W1:Y:S01]  /*4d00*/  LDCU.64 UR38, c[0x0][0x888] ;  /* 0x00011100ff2677ac */ /* 0x000e620008000a00 */
[----:B------:R-:W-:Y:S01]  /*4d10*/  IADD3 R102, PT, PT, -R5, 0x200, R102 ;  /* 0x0000020005667810 */ /* 0x000fe20007ffe166 */
[----:B------:R-:W-:-:S05]  /*4d20*/  UIADD3 UR42, UPT, UPT, UR43, 0x200, URZ ;  /* 0x000002002b2a7890 */ /* 0x000fca000fffe0ff */
[----:B------:R-:W1:Y:S08]  /*4d30*/  LDC.64 R88, c[0x0][0xb10] ;  /* 0x0002c400ff587b82 */ /* 0x000e700000000a00 */
[----:B------:R-:W1:Y:S08]  /*4d40*/  LDC.64 R38, c[0x0][0xb18] ;  /* 0x0002c600ff267b82 */ /* 0x000e700000000a00 */
[----:B------:R-:W1:Y:S08]  /*4d50*/  LDC.64 R84, c[0x0][0x888] ;  /* 0x00022200ff547b82 */ /* 0x000e700000000a00 */
[----:B------:R-:W1:Y:S01]  /*4d60*/  LDC.64 R36, c[0x0][0xb28] ;  /* 0x0002ca00ff247b82 */ /* 0x000e620000000a00 */
[----:B---3--:R-:W-:-:S07]  /*4d70*/  IMAD.IADD R46, R3, 0x1, R46 ;  /* 0x00000001032e7824 */ /* 0x008fce00078e022e */
[----:B------:R-:W3:Y:S08]  /*4d80*/  LDC.64 R86, c[0x0][0x890] ;  /* 0x00022400ff567b82 */ /* 0x000ef00000000a00 */
[----:B------:R-:W1:Y:S08]  /*4d90*/  LDC.64 R82, c[0x0][0x8b0] ;  /* 0x00022c00ff527b82 */ /* 0x000e700000000a00 */
[----:B------:R-:W1:Y:S08]  /*4da0*/  LDC.64 R80, c[0x0][0x8a8] ;  /* 0x00022a00ff507b82 */ /* 0x000e700000000a00 */
[----:B--2-4-:R-:W1:Y:S02]  /*4db0*/  LDC R100, c[0x0][0x374] ;  /* 0x0000dd00ff647b82 */ /* 0x014e640000000800 */
.L_x_104:
[----:B------:R-:W-:Y:S02]  /*4dc0*/  LEA R0, R111, UR43, 0x3 ;  /* 0x0000002b6f007c11 */ /* 0x000fe4000f8e18ff */
[----:B------:R-:W-:Y:S02]  /*4dd0*/  SHF.L.U32 R3, R107, 0x1f, RZ ;  /* 0x0000001f6b037819 */ /* 0x000fe400000006ff */
[----:B------:R-:W-:Y:S02]  /*4de0*/  LEA R16, R111, UR43, 0x4 ;  /* 0x0000002b6f107c11 */ /* 0x000fe4000f8e20ff */
[----:B--2---:R-:W2:Y:S02]  /*4df0*/  SYNCS.PHASECHK.TRANS64.TRYWAIT P0, [R0+URZ+0xf0], R3 ;  /* 0x0000f003000075a7 */ /* 0x004ea400080011ff */
[----:B-12---:R-:W-:Y:S05]  /*4e00*/  @!P0 BRA `(.L_x_87) ;  /* 0x0000002400248947 */ /* 0x006fea0003800000 */
.L_x_154:
[----:B------:R-:W4:Y:S01]  /*4e10*/  LDC.64 R12, c[0x0][0xb10] ;  /* 0x0002c400ff0c7b82 */ /* 0x000f220000000a00 */
[----:B------:R-:W3:Y:S01]  /*4e20*/  LDS.128 R16, [R16+0x180] ;  /* 0x0001800010107984 */ /* 0x000ee20000000c00 */
[----:B-1----:R-:W-:Y:S01]  /*4e30*/  ISETP.NE.AND P1, PT, R41, 0x1, PT ;  /* 0x000000012900780c */ /* 0x002fe20003f25270 */
[----:B--2---:R-:W-:Y:S01]  /*4e40*/  VIADD R0, R0, 0x100 ;  /* 0x0000010000007836 */ /* 0x004fe20000000000 */
[----:B------:R-:W-:Y:S04]  /*4e50*/  ISETP.GE.AND P0, PT, R40, 0x1, PT ;  /* 0x000000012800780c */ /* 0x000fe80003f06270 */
[----:B------:R-:W1:Y:S01]  /*4e60*/  LDC.64 R10, c[0x0][0xb18] ;  /* 0x0002c600ff0a7b82 */ /* 0x000e620000000a00 */
[----:B------:R-:W-:Y:S01]  /*4e70*/  PRMT R0, RZ, 0x654, R0 ;  /* 0x00000654ff007816 */ /* 0x000fe20000000000 */
[----:B------:R-:W-:Y:S01]  /*4e80*/  @!PT LDS RZ, [RZ] ;  /* 0x00000000fffff984 */ /* 0x000fe20000000800 */
[----:B------:R-:W-:Y:S01]  /*4e90*/  @!PT LDS RZ, [RZ] ;  /* 0x00000000fffff984 */ /* 0x000fe20000000800 */
[----:B------:R-:W-:Y:S01]  /*4ea0*/  @!PT LDS RZ, [RZ] ;  /* 0x00000000fffff984 */ /* 0x000fe20000000800 */
[----:B------:R-:W-:Y:S01]  /*4eb0*/  @!PT LDS RZ, [RZ] ;  /* 0x00000000fffff984 */ /* 0x000fe20000000800 */
[----:B------:R2:W-:Y:S06]  /*4ec0*/  MEMBAR.ALL.CTA ;  /* 0x0000000000007992 */ /* 0x0005ec0000008000 */
[----:B--2---:R-:W2:Y:S01]  /*4ed0*/  FENCE.VIEW.ASYNC.S ;  /* 0x00000000000073c6 */ /* 0x004ea20000000000 */
[----:B------:R-:W1:Y:S08]  /*4ee0*/  @!P1 LDC R14, c[0x0][0xb20] ;  /* 0x0002c800ff0e9b82 */ /* 0x000e700000000800 */
[----:B------:R-:W1:Y:S01]  /*4ef0*/  @!P1 LDC R9, c[0x0][0xb0c] ;  /* 0x0002c300ff099b82 */ /* 0x000e620000000800 */
[----:B--2---:R2:W-:Y:S01]  /*4f00*/  SYNCS.ARRIVE.TRANS64.RED.A1T0 RZ, [R0+URZ], RZ ;  /* 0x000000ff00ff79a7 */ /* 0x0045e200081004ff */
[----:B---3--:R-:W-:Y:S04]  /*4f10*/  LOP3.LUT P4, RZ, R18, 0x1, RZ, 0xc0, !PT ;  /* 0x0000000112ff7812 */ /* 0x008fe8000788c0ff */
[----:B------:R-:W-:Y:S09]  /*4f20*/  P2R R110, PR, RZ, 0x10 ;  /* 0x00000010ff6e7803 */ /* 0x000ff20000000000 */
[----:B------:R-:W-:Y:S02]  /*4f30*/  @P4 MOV R45, R16 ;  /* 0x00000010002d4202 */ /* 0x000fe40000000f00 */
[----:B------:R-:W-:Y:S01]  /*4f40*/  @P4 LOP3.LUT R43, R17, 0xffff, RZ, 0xc0, !PT ;  /* 0x0000ffff112b4812 */ /* 0x000fe200078ec0ff */
[----:B--2-4-:R-:W-:Y:S06]  /*4f50*/  @!P0 BRA `(.L_x_88) ;  /* 0x0000000000a48947 */ /* 0x014fec0003800000 */
[----:B------:R-:W-:Y:S01]  /*4f60*/  IMAD.HI.U32 R21, R100, R39, RZ ;  /* 0x0000002764157227 */ /* 0x000fe200078e00ff */
[----:B------:R-:W-:Y:S02]  /*4f70*/  ISETP.NE.AND P0, PT, R38, 0x1, PT ;  /* 0x000000012600780c */ /* 0x000fe40003f05270 */
[----:B------:R-:W-:Y:S01]  /*4f80*/  ISETP.NE.AND P2, PT, R40, 0x1, PT ;  /* 0x000000012800780c */ /* 0x000fe20003f45270 */
[----:B------:R-:W-:Y:S01]  /*4f90*/  IMAD.HI.U32 R20, R99, R88, RZ ;  /* 0x0000005863147227 */ /* 0x000fe200078e00ff */
[----:B------:R-:W-:Y:S02]  /*4fa0*/  SHF.R.U32.HI R21, RZ, R98, R21 ;  /* 0x00000062ff157219 */ /* 0x000fe40000011615 */
[----:B------:R-:W-:Y:S01]  /*4fb0*/  ISETP.NE.AND P3, PT, R42, 0x1, PT ;  /* 0x000000012a00780c */ /* 0x000fe20003f65270 */
[----:B------:R-:W-:Y:S01]  /*4fc0*/  IMAD.HI.U32 R24, R45, R88, RZ ;  /* 0x000000582d187227 */ /* 0x000fe200078e00ff */
[----:B------:R-:W-:Y:S02]  /*4fd0*/  SHF.R.U32.HI R20, RZ, R89, R20 ;  /* 0x00000059ff147219 */ /* 0x000fe40000011614 */
[----:B------:R-:W-:Y:S01]  /*4fe0*/  SEL R3, R100, R21, !P0 ;  /* 0x0000001564037207 */ /* 0x000fe20004000000 */
[----:B------:R-:W-:Y:S01]  /*4ff0*/  IMAD.HI.U32 R21, R43, R39, RZ ;  /* 0x000000272b157227 */ /* 0x000fe200078e00ff */
[----:B------:R-:W-:Y:S02]  /*5000*/  SEL R7, R99, R20, !P3 ;  /* 0x0000001463077207 */ /* 0x000fe40005800000 */
[----:B------:R-:W-:Y:S01]  /*5010*/  SHF.R.U32.HI R24, RZ, R89, R24 ;  /* 0x00000059ff187219 */ /* 0x000fe20000011618 */
[-C--:B------:R-:W-:Y:S04]  /*5020*/  IMAD.HI.U32 R20, R3, R36.reuse, RZ ;  /* 0x0000002403147227 */ /* 0x080fe800078e00ff */
[----:B------:R-:W-:Y:S01]  /*5030*/  IMAD.HI.U32 R22, R7, R36, RZ ;  /* 0x0000002407167227 */ /* 0x000fe200078e00ff */
[-C--:B------:R-:W-:Y:S02]  /*5040*/  @P2 SHF.R.U32.HI R3, RZ, R37.reuse, R20 ;  /* 0x00000025ff032219 */ /* 0x080fe40000011614 */
[----:B------:R-:W-:Y:S02]  /*5050*/  SHF.R.U32.HI R20, RZ, R98, R21 ;  /* 0x00000062ff147219 */ /* 0x000fe40000011615 */
[----:B------:R-:W-:Y:S01]  /*5060*/  @P2 SHF.R.U32.HI R7, RZ, R37, R22 ;  /* 0x00000025ff072219 */ /* 0x000fe20000011616 */
[C---:B------:R-:W-:Y:S01]  /*5070*/  IMAD R2, R40.reuse, R3, RZ ;  /* 0x0000000328027224 */ /* 0x040fe200078e02ff */
[----:B------:R-:W-:Y:S02]  /*5080*/  SEL R5, R43, R20, !P0 ;  /* 0x000000142b057207 */ /* 0x000fe40004000000 */
[----:B------:R-:W-:Y:S01]  /*5090*/  SEL R3, R45, R24, !P3 ;  /* 0x000000182d037207 */ /* 0x000fe20005800000 */
[----:B------:R-:W-:Y:S01]  /*50a0*/  IMAD R4, R40, R7, RZ ;  /* 0x0000000728047224 */ /* 0x000fe200078e02ff */
[C---:B------:R-:W-:Y:S01]  /*50b0*/  ISETP.GE.AND P0, PT, R5.reuse, R2, PT ;  /* 0x000000020500720c */ /* 0x040fe20003f06270 */
[----:B------:R-:W-:Y:S03]  /*50c0*/  IMAD.HI.U32 R6, R5, R36, RZ ;  /* 0x0000002405067227 */ /* 0x000fe600078e00ff */
[----:B------:R-:W-:Y:S01]  /*50d0*/  ISETP.GE.OR P0, PT, R3, R4, P0 ;  /* 0x000000040300720c */ /* 0x000fe20000706670 */
[----:B------:R-:W-:Y:S01]  /*50e0*/  IMAD.MOV R4, RZ, RZ, -R3 ;  /* 0x000000ffff047224 */ /* 0x000fe200078e0a03 */
[-C--:B------:R-:W-:Y:S03]  /*50f0*/  SHF.R.U32.HI R6, RZ, R37.reuse, R6 ;  /* 0x00000025ff067219 */ /* 0x080fe60000011606 */
[----:B------:R-:W-:Y:S01]  /*5100*/  IMAD R45, R42, R4, R45 ;  /* 0x000000042a2d7224 */ /* 0x000fe200078e022d */
[----:B------:R-:W-:Y:S05]  /*5110*/  SEL R15, R5, R6, !P2 ;  /* 0x00000006050f7207 */ /* 0x000fea0005000000 */
[----:B------:R-:W-:Y:S02]  /*5120*/  IMAD.MOV R6, RZ, RZ, -R15 ;  /* 0x000000ffff067224 */ /* 0x000fe400078e0a0f */
[C---:B------:R-:W-:Y:S04]  /*5130*/  @!P0 IMAD.HI.U32 R2, R3.reuse, R36, RZ ;  /* 0x0000002403028227 */ /* 0x040fe800078e00ff */
[----:B------:R-:W-:Y:S01]  /*5140*/  IMAD R6, R40, R6, R5 ;  /* 0x0000000628067224 */ /* 0x000fe200078e0205 */
[----:B------:R-:W-:Y:S04]  /*5150*/  @!P0 SHF.R.U32.HI R2, RZ, R37, R2 ;  /* 0x00000025ff028219 */ /* 0x000fe80000011602 */
[----:B------:R-:W-:Y:S02]  /*5160*/  @!P0 SEL R0, R3, R2, !P2 ;  /* 0x0000000203008207 */ /* 0x000fe40005000000 */
[----:B------:R-:W-:Y:S02]  /*5170*/  IADD3 R2, PT, PT, -R5, RZ, RZ ;  /* 0x000000ff05027210 */ /* 0x000fe40007ffe1ff */
[----:B------:R-:W-:Y:S01]  /*5180*/  @!P0 IADD3 R8, PT, PT, R15, -R0, RZ ;  /* 0x800000000f088210 */ /* 0x000fe20007ffe0ff */
[----:B------:R-:W-:Y:S02]  /*5190*/  @!P0 IMAD R0, R7, R6, R0 ;  /* 0x0000000607008224 */ /* 0x000fe400078e0200 */
[----:B------:R-:W-:Y:S02]  /*51a0*/  IMAD R43, R38, R2, R43 ;  /* 0x00000002262b7224 */ /* 0x000fe400078e022b */
[----:B------:R-:W-:Y:S02]  /*51b0*/  @!P0 IMAD R5, R8, R40, R3 ;  /* 0x0000002808058224 */ /* 0x000fe400078e0203 */
[----:B------:R-:W-:Y:S04]  /*51c0*/  @!P0 IMAD.MOV.U32 R3, RZ, RZ, R0 ;  /* 0x000000ffff038224 */ /* 0x000fe800078e0000 */
[----:B------:R-:W-:Y:S02]  /*51d0*/  IMAD R45, R3, R42, R45 ;  /* 0x0000002a032d7224 */ /* 0x000fe400078e022d */
[----:B------:R-:W-:Y:S07]  /*51e0*/  IMAD R43, R5, R38, R43 ;  /* 0x00000026052b7224 */ /* 0x000fee00078e022b */
.L_x_88:
[----:B------:R-:W-:Y:S01]  /*51f0*/  @!P1 IMAD.HI.U32 R0, R45, R12, RZ ;  /* 0x0000000c2d009227 */ /* 0x000fe200078e00ff */
[----:B-1----:R-:W-:Y:S01]  /*5200*/  @!P1 ISETP.NE.AND P0, PT, R10, 0x1, PT ;  /* 0x000000010a00980c */ /* 0x002fe20003f05270 */
[----:B------:R-:W-:Y:S01]  /*5210*/  ULOP3.LUT UP0, URZ, UR42, 0x1b0, URZ, 0xc0, !UPT ;  /* 0x000001b02aff7892 */ /* 0x000fe2000f80c0ff */
[----:B------:R-:W-:Y:S01]  /*5220*/  @!P1 ISETP.NE.AND P2, PT, R9, 0x1, PT ;  /* 0x000000010900980c */ /* 0x000fe20003f45270 */
[----:B------:R-:W-:Y:S01]  /*5230*/  @!P1 IMAD.HI.U32 R3, R43, R11, RZ ;  /* 0x0000000b2b039227 */ /* 0x000fe200078e00ff */
[----:B------:R-:W-:Y:S02]  /*5240*/  @!P1 SHF.R.U32.HI R0, RZ, R13, R0 ;  /* 0x0000000dff009219 */ /* 0x000fe40000011600 */
[----:B------:R-:W-:Y:S01]  /*5250*/  @P4 SHF.R.U32.HI R105, RZ, 0x10, R17 ;  /* 0x00000010ff694819 */ /* 0x000fe20000011611 */
[----:B------:R-:W-:Y:S01]  /*5260*/  VIADD R111, R111, 0x1 ;  /* 0x000000016f6f7836 */ /* 0x000fe20000000000 */
[----:B------:R-:W-:Y:S02]  /*5270*/  @!P1 SHF.R.U32.HI R2, RZ, R14, R3 ;  /* 0x0000000eff029219 */ /* 0x000fe40000011603 */
[----:B------:R-:W-:Y:S02]  /*5280*/  @!P1 SEL R3, R45, R0, !P2 ;  /* 0x000000002d039207 */ /* 0x000fe40005000000 */
[----:B------:R-:W-:Y:S05]  /*5290*/  @!P1 SEL R2, R43, R2, !P0 ;  /* 0x000000022b029207 */ /* 0x000fea0004000000 */
[----:B------:R-:W-:Y:S02]  /*52a0*/  @!P1 IMAD.IADD R0, R2, 0x1, -R3 ;  /* 0x0000000102009824 */ /* 0x000fe400078e0a03 */
[----:B------:R-:W-:Y:S02]  /*52b0*/  @!P1 IMAD.IADD R2, R3, 0x1, -R2 ;  /* 0x0000000103029824 */ /* 0x000fe400078e0a02 */
[----:B------:R-:W-:Y:S02]  /*52c0*/  @!P1 IMAD R45, R0, R9, R45 ;  /* 0x00000009002d9224 */ /* 0x000fe400078e022d */
[----:B------:R-:W-:Y:S01]  /*52d0*/  @!P1 IMAD R43, R2, R10, R43 ;  /* 0x0000000a022b9224 */ /* 0x000fe200078e022b */
[----:B------:R-:W-:Y:S06]  /*52e0*/  BRA.U !UP0, `(.L_x_89) ;  /* 0x0000000108407547 */ /* 0x000fec000b800000 */
[----:B------:R-:W1:Y:S01]  /*52f0*/  LDCU.64 UR8, c[0x4][0x80] ;  /* 0x01001000ff0877ac */ /* 0x000e620008000a00 */
[----:B------:R-:W-:Y:S01]  /*5300*/  MOV R3, 0x0 ;  /* 0x0000000000037802 */ /* 0x000fe20000000f00 */
[----:B------:R-:W-:Y:S02]  /*5310*/  HFMA2 R12, -RZ, RZ, 0, 5.9604644775390625e-08 ;  /* 0x00000001ff0c7431 */ /* 0x000fe400000001ff */
[----:B------:R-:W-:Y:S02]  /*5320*/  IMAD.MOV.U32 R8, RZ, RZ, 0x70 ;  /* 0x00000070ff087424 */ /* 0x000fe400078e00ff */
[----:B------:R-:W-:Y:S01]  /*5330*/  IMAD.MOV.U32 R13, RZ, RZ, RZ ;  /* 0x000000ffff0d7224 */ /* 0x000fe200078e00ff */
[----:B------:R-:W2:Y:S01]  /*5340*/  LDCU.64 UR6, c[0x4][0x88] ;  /* 0x01001100ff0677ac */ /* 0x000ea20008000a00 */
[----:B------:R-:W3:Y:S01]  /*5350*/  LDC.64 R2, c[0x4][R3] ;  /* 0x0100000003027b82 */ /* 0x000ee20000000a00 */
[----:B------:R-:W4:Y:S01]  /*5360*/  LDCU.64 UR4, c[0x4][0x8] ;  /* 0x01000100ff0477ac */ /* 0x000f220008000a00 */
[----:B-1----:R-:W-:Y:S01]  /*5370*/  MOV R5, UR9 ;  /* 0x0000000900057c02 */ /* 0x002fe20008000f00 */
[----:B------:R-:W-:Y:S01]  /*5380*/  IMAD.U32 R4, RZ, RZ, UR8 ;  /* 0x00000008ff047e24 */ /* 0x000fe2000f8e00ff */
[----:B--2---:R-:W-:Y:S01]  /*5390*/  MOV R7, UR7 ;  /* 0x0000000700077c02 */ /* 0x004fe20008000f00 */
[----:B------:R-:W-:Y:S01]  /*53a0*/  IMAD.U32 R6, RZ, RZ, UR6 ;  /* 0x00000006ff067e24 */ /* 0x000fe2000f8e00ff */
[----:B----4-:R-:W-:Y:S01]  /*53b0*/  MOV R11, UR5 ;  /* 0x00000005000b7c02 */ /* 0x010fe20008000f00 */
[----:B------:R-:W-:Y:S02]  /*53c0*/  IMAD.U32 R10, RZ, RZ, UR4 ;  /* 0x00000004ff0a7e24 */ /* 0x000fe4000f8e00ff */
[----:B------:R-:W-:Y:S07]  /*53d0*/  LEPC R20, `(.L_x_89) ;  /* 0x000000001014794e */ /* 0x000fee0000000000 */
[----:B---3-5:R-:W-:Y:S05]  /*53e0*/  CALL.ABS.NOINC R2 ;  /* 0x0000000002007343 */ /* 0x028fea0003c00000 */
.L_x_89:
[----:B------:R-:W-:Y:S01]  /*53f0*/  LOP3.LUT P0, RZ, R109, 0x1b0, RZ, 0xc0, !PT ;  /* 0x000001b06dff7812 */ /* 0x000fe2000780c0ff */
[----:B------:R-:W-:Y:S11]  /*5400*/  BSSY.RECONVERGENT B6, `(.L_x_90) ;  /* 0x0000013000067945 */ /* 0x000ff60003800200 */
[----:B------:R-:W-:Y:S01]  /*5410*/  @!UPT UIADD3 URZ, UPT, UPT, URZ, URZ, URZ ;  /* 0x000000fffffff290 */ /* 0x000fe2000fffe0ff */
[----:B------:R-:W-:Y:S05]  /*5420*/  @!P0 BRA `(.L_x_91) ;  /* 0x0000000000408947 */ /* 0x000fea0003800000 */
        /* <DEDUP_REMOVED lines=16> */
.L_x_91:
[----:B------:R-:W-:Y:S05]  /*5530*/  BSYNC.RECONVERGENT B6 ;  /* 0x0000000000067941 */ /* 0x000fea0003800200 */
.L_x_90:
[----:B------:R-:W-:Y:S01]  /*5540*/  ISETP.NE.U32.AND P3, PT, R86, RZ, PT ;  /* 0x000000ff5600720c */ /* 0x000fe20003f65070 */
[----:B------:R-:W-:Y:S01]  /*5550*/  UISETP.NE.AND UP1, UPT, UR44, URZ, UPT ;  /* 0x000000ff2c00728c */ /* 0x000fe2000bf25270 */
[----:B------:R-:W-:Y:S02]  /*5560*/  ISETP.NE.U32.AND P4, PT, R82, RZ, PT ;  /* 0x000000ff5200720c */ /* 0x000fe40003f85070 */
[----:B------:R-:W-:Y:S02]  /*5570*/  ISETP.NE.AND.EX P3, PT, R87, RZ, PT, P3 ;  /* 0x000000ff5700720c */ /* 0x000fe40003f65330 */
[----:B------:R-:W-:Y:S02]  /*5580*/  PLOP3.LUT P1, PT, PT, PT, PT, 0x8, 0x80 ;  /* 0x000000000080781c */ /* 0x000fe40003f2e170 */
[----:B------:R-:W-:Y:S02]  /*5590*/  PLOP3.LUT P0, PT, PT, PT, UP1, 0x80, 0x8 ;  /* 0x000000000008781c */ /* 0x000fe40003f0f018 */
[----:B------:R-:W-:Y:S02]  /*55a0*/  ISETP.NE.AND.EX P4, PT, R83, RZ, PT, P4 ;  /* 0x000000ff5300720c */ /* 0x000fe40003f85340 */
[----:B------:R-:W1:Y:S09]  /*55b0*/  @UP1 LDCU.64 UR4, c[0x0][0x888] ;  /* 0x00011100ff0417ac */ /* 0x000e720008000a00 */
[----:B------:R-:W-:Y:S01]  /*55c0*/  @P0 PLOP3.LUT P1, PT, P3, PT, PT, 0x80, 0x8 ;  /* 0x000000000008081c */ /* 0x000fe20001f2f070 */
[----:B-1----:R-:W-:Y:S04]  /*55d0*/  @UP1 UISETP.NE.U32.AND UP0, UPT, UR4, URZ, UPT ;  /* 0x000000ff0400128c */ /* 0x002fe8000bf05070 */
[----:B------:R-:W-:Y:S04]  /*55e0*/  @UP1 UISETP.NE.AND.EX UP0, UPT, UR5, URZ, UPT, UP0 ;  /* 0x000000ff0500128c */ /* 0x000fe8000bf05300 */
[----:B------:R-:W-:Y:S01]  /*55f0*/  @UP1 USEL UR4, URZ, 0xffffffff, UP0 ;  /* 0xffffffffff041887 */ /* 0x000fe20008000000 */
[----:B------:R-:W-:Y:S11]  /*5600*/  @!P3 BRA `(.L_x_92) ;  /* 0x00000000002cb947 */ /* 0x000ff60003800000 */
[----:B------:R-:W-:Y:S01]  /*5610*/  ISETP.NE.U32.AND P2, PT, R84, RZ, PT ;  /* 0x000000ff5400720c */ /* 0x000fe20003f45070 */
[----:B------:R-:W-:Y:S03]  /*5620*/  IMAD.MOV.U32 R96, RZ, RZ, 0x1 ;  /* 0x00000001ff607424 */ /* 0x000fe600078e00ff */
[----:B------:R-:W-:Y:S11]  /*5630*/  ISETP.NE.AND.EX P2, PT, R85, RZ, PT, P2 ;  /* 0x000000ff5500720c */ /* 0x000ff60003f45320 */
[----:B------:R-:W-:Y:S02]  /*5640*/  @!UPT UIADD3 URZ, UPT, UPT, URZ, URZ, URZ ;  /* 0x000000fffffff290 */ /* 0x000fe4000fffe0ff */
[----:B------:R-:W1:Y:S01]  /*5650*/  @P2 LDC.64 R2, c[0x0][0x888] ;  /* 0x00022200ff022b82 */ /* 0x000e620000000a00 */
[----:B------:R-:W-:Y:S04]  /*5660*/  @P2 IMAD R0, R86, UR36, RZ ;  /* 0x0000002456002c24 */ /* 0x000fe8000f8e02ff */
[----:B-1----:R-:W-:Y:S04]  /*5670*/  @P2 IMAD.WIDE R2, R0, 0x4, R2 ;  /* 0x0000000400022825 */ /* 0x002fe800078e0202 */
[----:B------:R-:W-:Y:S01]  /*5680*/  HFMA2 R0, -RZ, RZ, 0, 5.9604644775390625e-08 ;  /* 0x00000001ff007431 */ /* 0x000fe200000001ff */
[----:B-----5:R1:W5:Y:S04]  /*5690*/  @P2 LDG.E R49, desc[UR40][R2.64] ;  /* 0x0000002802312981 */ /* 0x020368000c1e1900 */
[----:B------:R-:W-:Y:S01]  /*56a0*/  @!P2 PRMT R96, R0, 0x7610, R96 ;  /* 0x000076100060a816 */ /* 0x000fe20000000060 */
[----:B-1----:R-:W2:Y:S06]  /*56b0*/  @!P2 LDC R49, c[0x0][0x880] ;  /* 0x00022000ff31ab82 */ /* 0x002eac0000000800 */
.L_x_92:
[----:B------:R-:W-:Y:S05]  /*56c0*/  @!P4 BRA `(.L_x_93) ;  /* 0x000000000020c947 */ /* 0x000fea0003800000 */
[----:B------:R-:W-:Y:S04]  /*56d0*/  ISETP.NE.U32.AND P2, PT, R80, RZ, PT ;  /* 0x000000ff5000720c */ /* 0x000fe80003f45070 */
[----:B------:R-:W-:Y:S11]  /*56e0*/  ISETP.NE.AND.EX P2, PT, R81, RZ, PT, P2 ;  /* 0x000000ff5100720c */ /* 0x000ff60003f45320 */
[----:B------:R-:W-:Y:S02]  /*56f0*/  @!UPT UIADD3 URZ, UPT, UPT, URZ, URZ, URZ ;  /* 0x000000fffffff290 */ /* 0x000fe4000fffe0ff */
[----:B------:R-:W1:Y:S01]  /*5700*/  @P2 LDC.64 R2, c[0x0][0x8a8] ;  /* 0x00022a00ff022b82 */ /* 0x000e620000000a00 */
[----:B------:R-:W-:Y:S04]  /*5710*/  @P2 IMAD R0, R82, UR36, RZ ;  /* 0x0000002452002c24 */ /* 0x000fe8000f8e02ff */
[----:B-1----:R-:W-:Y:S05]  /*5720*/  @P2 IMAD.WIDE R2, R0, 0x4, R2 ;  /* 0x0000000400022825 */ /* 0x002fea00078e0202 */
[----:B-----5:R1:W5:Y:S02]  /*5730*/  @P2 LDG.E R47, desc[UR40][R2.64] ;  /* 0x00000028022f2981 */ /* 0x020364000c1e1900 */
[----:B-1----:R-:W3:Y:S02]  /*5740*/  @!P2 LDC R47, c[0x0][0x8a0] ;  /* 0x00022800ff2fab82 */ /* 0x002ee40000000800 */
.L_x_93:
[----:B--2--5:R-:W-:Y:S01]  /*5750*/  @P0 FSETP.NEU.AND P4, PT, R49, RZ, PT ;  /* 0x000000ff3100020b */ /* 0x024fe20003f8d000 */
[----:B------:R-:W-:Y:S01]  /*5760*/  IMAD.U32 R0, RZ, RZ, UR4 ;  /* 0x00000004ff007e24 */ /* 0x000fe2000f8e00ff */
[----:B------:R-:W-:Y:S01]  /*5770*/  @P0 LOP3.LUT P2, RZ, R96, 0xff, RZ, 0xc0, !PT ;  /* 0x000000ff60ff0812 */ /* 0x000fe2000784c0ff */
[----:B------:R-:W-:Y:S01]  /*5780*/  BSSY B1, `(.L_x_94) ;  /* 0x0000039000017945 */ /* 0x000fe20003800000 */
[----:B------:R-:W-:Y:S02]  /*5790*/  @P0 SEL R9, RZ, 0xffffffff, P4 ;  /* 0xffffffffff090807 */ /* 0x000fe40002000000 */
[----:B------:R-:W-:Y:S02]  /*57a0*/  CS2R R54, SRZ ;  /* 0x0000000000367805 */ /* 0x000fe4000001ff00 */
[----:B------:R-:W-:Y:S02]  /*57b0*/  LEA R92, R44, UR43, 0x3 ;  /* 0x0000002b2c5c7c11 */ /* 0x000fe4000f8e18ff */
[----:B------:R-:W-:Y:S02]  /*57c0*/  CS2R R52, SRZ ;  /* 0x0000000000347805 */ /* 0x000fe4000001ff00 */
[----:B------:R-:W-:Y:S02]  /*57d0*/  @P1 SEL R9, R0, R9, !P2 ;  /* 0x0000000900091207 */ /* 0x000fe40005000000 */
[----:B------:R-:W-:Y:S02]  /*57e0*/  CS2R R58, SRZ ;  /* 0x00000000003a7805 */ /* 0x000fe4000001ff00 */
[----:B------:R-:W-:Y:S02]  /*57f0*/  SHF.L.U32 R7, R108, 0x1f, RZ ;  /* 0x0000001f6c077819 */ /* 0x000fe400000006ff */
[----:B------:R-:W-:Y:S02]  /*5800*/  CS2R R56, SRZ ;  /* 0x0000000000387805 */ /* 0x000fe4000001ff00 */
[----:B------:R-:W-:Y:S02]  /*5810*/  @P0 LOP3.LUT R9, R9, 0x1, RZ, 0xc0, !PT ;  /* 0x0000000109090812 */ /* 0x000fe400078ec0ff */
[C---:B------:R-:W-:Y:S02]  /*5820*/  LEA.HI R5, R44.reuse, R44, RZ, 0x1 ;  /* 0x0000002c2c057211 */ /* 0x040fe400078f08ff */
[----:B------:R-:W-:Y:S02]  /*5830*/  ISETP.NE.U32.OR P1, PT, R9, 0x1, !P0 ;  /* 0x000000010900780c */ /* 0x000fe40004725470 */
[----:B------:R-:W-:Y:S01]  /*5840*/  PLOP3.LUT P5, PT, PT, PT, PT, 0x8, 0x80 ;  /* 0x000000000080781c */ /* 0x000fe20003fae170 */
[C---:B------:R-:W-:Y:S01]  /*5850*/  IMAD.SHL.U32 R3, R5.reuse, 0x20, RZ ;  /* 0x0000002005037824 */ /* 0x040fe200078e00ff */
[----:B------:R-:W-:Y:S04]  /*5860*/  LOP3.LUT R5, R5, 0xffe, RZ, 0xc0, !PT ;  /* 0x00000ffe05057812 */ /* 0x000fe800078ec0ff */
[----:B------:R-:W-:Y:S01]  /*5870*/  LOP3.LUT R3, R3, 0xffffffc0, RZ, 0xc0, !PT ;  /* 0xffffffc003037812 */ /* 0x000fe200078ec0ff */
[----:B------:R-:W-:Y:S04]  /*5880*/  IMAD.IADD R32, R44, 0x1, -R5 ;  /* 0x000000012c207824 */ /* 0x000fe800078e0a05 */
[----:B------:R-:W-:Y:S01]  /*5890*/  @P1 SHF.L.U32 R2, R106, 0x1f, RZ ;  /* 0x0000001f6a021819 */ /* 0x000fe200000006ff */
[----:B------:R-:W-:Y:S03]  /*58a0*/  IMAD.IADD R3, R46, 0x1, R3 ;  /* 0x000000012e037824 */ /* 0x000fe600078e0203 */
[----:B------:R-:W1:Y:S01]  /*58b0*/  @P1 SYNCS.PHASECHK.TRANS64.TRYWAIT P0, [UR43+0xd0], R2 ;  /* 0x0000d002ff0015a7 */ /* 0x000e62000800112b */
[----:B------:R-:W-:Y:S01]  /*58c0*/  IMAD R32, R32, 0x100000, R3 ;  /* 0x0010000020207824 */ /* 0x000fe200078e0203 */
[----:B------:R2:W4:Y:S01]  /*58d0*/  SYNCS.PHASECHK.TRANS64.TRYWAIT P4, [R92+URZ+0x110], R7 ;  /* 0x000110075c0075a7 */ /* 0x00052200080811ff */
[----:B-1----:R-:W-:Y:S01]  /*58e0*/  @P1 PLOP3.LUT P5, PT, P0, PT, PT, 0x8, 0x80 ;  /* 0x000000000080181c */ /* 0x002fe200007ae170 */
[----:B------:R-:W-:Y:S01]  /*58f0*/  @!UPT UIADD3 URZ, UPT, UPT, URZ, URZ, URZ ;  /* 0x000000fffffff290 */ /* 0x000fe2000fffe0ff */
[----:B--2---:R-:W-:Y:S11]  /*5900*/  @!P1 BRA `(.L_x_95) ;  /* 0x0000000000809947 */ /* 0x004ff60003800000 */
[----:B------:R-:W-:Y:S01]  /*5910*/  ISETP.NE.U32.AND P0, PT, RZ, UR38, PT ;  /* 0x00000026ff007c0c */ /* 0x000fe2000bf05070 */
[----:B------:R-:W-:Y:S01]  /*5920*/  BSSY B0, `(.L_x_96) ;  /* 0x0000012000007945 */ /* 0x000fe20003800000 */
[----:B------:R-:W-:Y:S02]  /*5930*/  FSETP.NEU.AND P2, PT, R49, RZ, PT ;  /* 0x000000ff3100720b */ /* 0x000fe40003f4d000 */
[----:B------:R-:W-:Y:S02]  /*5940*/  CS2R R58, SRZ ;  /* 0x00000000003a7805 */ /* 0x000fe4000001ff00 */
[----:B------:R-:W-:Y:S02]  /*5950*/  ISETP.NE.AND.EX P0, PT, RZ, UR39, PT, P0 ;  /* 0x00000027ff007c0c */ /* 0x000fe4000bf05300 */
[----:B------:R-:W-:Y:S02]  /*5960*/  CS2R R56, SRZ ;  /* 0x0000000000387805 */ /* 0x000fe4000001ff00 */
[----:B------:R-:W-:Y:S02]  /*5970*/  LOP3.LUT P1, RZ, R96, 0xff, RZ, 0xc0, !PT ;  /* 0x000000ff60ff7812 */ /* 0x000fe4000782c0ff */
[----:B------:R-:W-:Y:S02]  /*5980*/  CS2R R54, SRZ ;  /* 0x0000000000367805 */ /* 0x000fe4000001ff00 */
[----:B------:R-:W-:Y:S02]  /*5990*/  SEL R0, RZ, 0xffffffff, P2 ;  /* 0xffffffffff007807 */ /* 0x000fe40001000000 */
[----:B------:R-:W-:Y:S02]  /*59a0*/  CS2R R52, SRZ ;  /* 0x0000000000347805 */ /* 0x000fe4000001ff00 */
[----:B------:R-:W-:Y:S04]  /*59b0*/  SEL R3, RZ, 0xffffffff, P0 ;  /* 0xffffffffff037807 */ /* 0x000fe80000000000 */
[----:B------:R-:W-:Y:S04]  /*59c0*/  @P3 SEL R0, R3, R0, !P1 ;  /* 0x0000000003003207 */ /* 0x000fe80004800000 */
[----:B------:R-:W-:Y:S04]  /*59d0*/  LOP3.LUT R0, R0, 0x1, RZ, 0xc0, !PT ;  /* 0x0000000100007812 */ /* 0x000fe800078ec0ff */
[----:B------:R-:W-:Y:S01]  /*59e0*/  ISETP.NE.U32.AND P0, PT, R0, 0x1, PT ;  /* 0x000000010000780c */ /* 0x000fe20003f05070 */
[----:B------:R-:W-:Y:S01]  /*59f0*/  @!UPT UIADD3 URZ, UPT, UPT, URZ, URZ, URZ ;  /* 0x000000fffffff290 */ /* 0x000fe2000fffe0ff */
[----:B------:R-:W-:Y:S11]  /*5a00*/  @!P5 BRA `(.L_x_97) ;  /* 0x00000000000cd947 */ /* 0x000ff60003800000 */
[----:B------:R-:W-:Y:S04]  /*5a10*/  SHF.L.U32 R3, R106, 0x1f, RZ ;  /* 0x0000001f6a037819 */ /* 0x000fe800000006ff */
[----:B------:R-:W1:Y:S02]  /*5a20*/  SYNCS.PHASECHK.TRANS64.TRYWAIT P1, [UR43+0xd0], R3 ;  /* 0x0000d003ff0075a7 */ /* 0x000e64000802112b */
[----:B-1----:R-:W-:Y:S05]  /*5a30*/  @!P1 BRA `(.L_x_98) ;  /* 0x00000018002c9947 */ /* 0x002fea0003800000 */
.L_x_97:
[----:B------:R-:W-:Y:S05]  /*5a40*/  BSYNC B0 ;  /* 0x0000000000007941 */ /* 0x000fea0003800000 */
.L_x_96:
[----:B------:R2:W1:Y:S01]  /*5a50*/  @P0 LDS.128 R56, [R103+UR43+0x200] ;  /* 0x0002002b67380984 */ /* 0x0004620008000c00 */
[----:B------:R-:W-:Y:S01]  /*5a60*/  UIADD3 UR4, UPT, UPT, UR43, 0xd8, URZ ;  /* 0x000000d82b047890 */ /* 0x000fe2000fffe0ff */
[----:B------:R-:W-:Y:S02]  /*5a70*/  LOP3.LUT R106, R106, 0x1, RZ, 0x3c, !PT ;  /* 0x000000016a6a7812 */ /* 0x000fe400078e3cff */
[----:B------:R2:W1:Y:S01]  /*5a80*/  @P0 LDS.128 R52, [R102+0x10] ;  /* 0x0000100066340984 */ /* 0x0004620000000c00 */
[----:B------:R-:W-:Y:S01]  /*5a90*/  UPRMT UR4, UR37, 0x654, UR4 ;  /* 0x0000065425047896 */ /* 0x000fe20008000004 */
[----:B------:R-:W-:Y:S01]  /*5aa0*/  @!PT LDS RZ, [RZ] ;  /* 0x00000000fffff984 */ /* 0x000fe20000000800 */
[----:B------:R-:W-:Y:S01]  /*5ab0*/  @!PT LDS RZ, [RZ] ;  /* 0x00000000fffff984 */ /* 0x000fe20000000800 */
[----:B------:R-:W-:Y:S01]  /*5ac0*/  @!PT LDS RZ, [RZ] ;  /* 0x00000000fffff984 */ /* 0x000fe20000000800 */
[----:B------:R-:W-:Y:S01]  /*5ad0*/  @!PT LDS RZ, [RZ] ;  /* 0x00000000fffff984 */ /* 0x000fe20000000800 */
[----:B------:R5:W-:Y:S06]  /*5ae0*/  MEMBAR.ALL.CTA ;  /* 0x0000000000007992 */ /* 0x000bec0000008000 */
[----:B-----5:R-:W5:Y:S02]  /*5af0*/  FENCE.VIEW.ASYNC.S ;  /* 0x00000000000073c6 */ /* 0x020f640000000000 */
[----:B-----5:R-:W-:Y:S03]  /*5b00*/  SYNCS.ARRIVE.TRANS64.RED.A1T0 RZ, [UR4], RZ ;  /* 0x000000ffffff79a7 */ /* 0x020fe60008100404 */
.L_x_95:
[----:B------:R-:W-:Y:S05]  /*5b10*/  BSYNC B1 ;  /* 0x0000000000017941 */ /* 0x000fea0003800000 */
.L_x_94:
[----:B-1----:R-:W-:Y:S04]  /*5b20*/  SHF.R.U32.HI R3, RZ, 0x15, R32 ;  /* 0x00000015ff037819 */ /* 0x002fe80000011620 */
[----:B------:R-:W-:Y:S01]  /*5b30*/  LOP3.LUT P0, RZ, R3, 0x3, R104, 0x48, !PT ;  /* 0x0000000303ff7812 */ /* 0x000fe20007804868 */
[----:B------:R-:W-:Y:S01]  /*5b40*/  @!UPT UIADD3 URZ, UPT, UPT, URZ, URZ, URZ ;  /* 0x000000fffffff290 */ /* 0x000fe2000fffe0ff */
[----:B----4-:R-:W-:Y:S11]  /*5b50*/  @P4 BRA `(.L_x_99) ;  /* 0x0000000000084947 */ /* 0x010ff60003800000 */
[----:B------:R-:W1:Y:S02]  /*5b60*/  SYNCS.PHASECHK.TRANS64.TRYWAIT P1, [R92+URZ+0x110], R7 ;  /* 0x000110075c0075a7 */ /* 0x000e6400080211ff */
[----:B-1----:R-:W-:Y:S05]  /*5b70*/  @!P1 BRA `(.L_x_100) ;  /* 0x0000001400f49947 */ /* 0x002fea0003800000 */
.L_x_99:
[----:B------:R-:W-:Y:S05]  /*5b80*/  @!P0 BRA `(.L_x_101) ;  /* 0x0000000000408947 */ /* 0x000fea0003800000 */
[----:B------:R-:W4:Y:S01]  /*5b90*/  LDCU.64 UR8, c[0x4][0x70] ;  /* 0x01000e00ff0877ac */ /* 0x000f220008000a00 */
[----:B------:R-:W-:Y:S01]  /*5ba0*/  MOV R3, 0x0 ;  /* 0x0000000000037802 */ /* 0x000fe20000000f00 */
[----:B------:R-:W-:Y:S02]  /*5bb0*/  HFMA2 R12, -RZ, RZ, 0, 5.9604644775390625e-08 ;  /* 0x00000001ff0c7431 */ /* 0x000fe400000001ff */
[----:B------:R-:W-:Y:S02]  /*5bc0*/  IMAD.MOV.U32 R8, RZ, RZ, 0x192 ;  /* 0x00000192ff087424 */ /* 0x000fe400078e00ff */
[----:B------:R-:W-:Y:S01]  /*5bd0*/  IMAD.MOV.U32 R13, RZ, RZ, RZ ;  /* 0x000000ffff0d7224 */ /* 0x000fe200078e00ff */
[----:B------:R-:W1:Y:S01]  /*5be0*/  LDCU.64 UR6, c[0x4][0x78] ;  /* 0x01000f00ff0677ac */ /* 0x000e620008000a00 */
[----:B------:R-:W2:Y:S01]  /*5bf0*/  LDC.64 R2, c[0x4][R3] ;  /* 0x0100000003027b82 */ /* 0x000ea20000000a00 */
[----:B------:R-:W5:Y:S01]  /*5c00*/  LDCU.64 UR4, c[0x4][0x10] ;  /* 0x01000200ff0477ac */ /* 0x000f620008000a00 */
[----:B----4-:R-:W-:Y:S01]  /*5c10*/  MOV R5, UR9 ;  /* 0x0000000900057c02 */ /* 0x010fe20008000f00 */
[----:B------:R-:W-:Y:S01]  /*5c20*/  IMAD.U32 R4, RZ, RZ, UR8 ;  /* 0x00000008ff047e24 */ /* 0x000fe2000f8e00ff */
[----:B-1----:R-:W-:Y:S01]  /*5c30*/  MOV R7, UR7 ;  /* 0x0000000700077c02 */ /* 0x002fe20008000f00 */
[----:B------:R-:W-:Y:S01]  /*5c40*/  IMAD.U32 R6, RZ, RZ, UR6 ;  /* 0x00000006ff067e24 */ /* 0x000fe2000f8e00ff */
[----:B-----5:R-:W-:Y:S01]  /*5c50*/  MOV R11, UR5 ;  /* 0x00000005000b7c02 */ /* 0x020fe20008000f00 */
[----:B------:R-:W-:Y:S02]  /*5c60*/  IMAD.U32 R10, RZ, RZ, UR4 ;  /* 0x00000004ff0a7e24 */ /* 0x000fe4000f8e00ff */
[----:B------:R-:W-:Y:S07]  /*5c70*/  LEPC R20, `(.L_x_101) ;  /* 0x000000001014794e */ /* 0x000fee0000000000 */
[----:B--23--:R-:W-:Y:S05]  /*5c80*/  CALL.ABS.NOINC R2 ;  /* 0x0000000002007343 */ /* 0x00cfea0003c00000 */
.L_x_101:
[----:B------:R-:W-:Y:S01]  /*5c90*/  LOP3.LUT P0, RZ, R101, 0x60, RZ, 0xc0, !PT ;  /* 0x0000006065ff7812 */ /* 0x000fe2000780c0ff */
[----:B------:R-:W-:Y:S05]  /*5ca0*/  WARPSYNC.ALL ;  /* 0x0000000000007948 */ /* 0x000fea0003800000 */
[----:B------:R-:W-:Y:S01]  /*5cb0*/  R2UR UR4, R32 ;  /* 0x00000000200472ca */ /* 0x000fe200000e0000 */
[----:B------:R-:W-:Y:S01]  /*5cc0*/  BSSY.RECONVERGENT B0, `(.L_x_102) ;  /* 0x00000a0000007945 */ /* 0x000fe20003800200 */
[-C--:B------:R-:W-:Y:S02]  /*5cd0*/  F2FP.F16.E5M2.UNPACK_B R50, R56.reuse ;  /* 0x00000038ff32723e */ /* 0x080fe400020004ff */
[----:B------:R-:W-:Y:S02]  /*5ce0*/  F2FP.F16.E5M2.UNPACK_B R63, R56.H1 ;  /* 0x00000038ff3f723e */ /* 0x000fe400030004ff */
[-C--:B------:R-:W-:Y:S01]  /*5cf0*/  F2FP.F16.E5M2.UNPACK_B R56, R57.reuse ;  /* 0x00000039ff38723e */ /* 0x080fe200020004ff */
[--C-:B------:R-:W-:Y:S01]  /*5d00*/  HADD2.F32 R48, -RZ, R50.reuse.H0_H0 ;  /* 0x20000032ff307230 */ /* 0x100fe20000004100 */
[----:B------:R-:W-:Y:S01]  /*5d10*/  F2FP.F16.E5M2.UNPACK_B R57, R57.H1 ;  /* 0x00000039ff39723e */ /* 0x000fe200030004ff */
[----:B------:R-:W-:Y:S01]  /*5d20*/  HADD2.F32 R50, -RZ, R50.H1_H1 ;  /* 0x30000032ff327230 */ /* 0x000fe20000004100 */
[-C--:B------:R-:W-:Y:S01]  /*5d30*/  F2FP.F16.E5M2.UNPACK_B R66, R52.reuse ;  /* 0x00000034ff42723e */ /* 0x080fe200020004ff */
[--C-:B------:R-:W-:Y:S01]  /*5d40*/  HADD2.F32 R51, -RZ, R63.reuse.H0_H0 ;  /* 0x2000003fff337230 */ /* 0x100fe20000004100 */
[----:B------:R-:W-:Y:S01]  /*5d50*/  F2FP.F16.E5M2.UNPACK_B R68, R52.H1 ;  /* 0x00000034ff44723e */ /* 0x000fe200030004ff */
[----:B-1----:R-:W-:Y:S01]  /*5d60*/  LDTM.16dp32bit_t0_t15.x32 R4, tmem[UR4] ;  /* 0x00000004000479ee */ /* 0x002fe20008a80000 */
[----:B------:R-:W3:Y:S01]  /*5d70*/  LDTM.16dp32bit_t16_t31.x32 R4, tmem[UR4+0x20] ;  /* 0x00002004000479ee */ /* 0x000ee20008aa0000 */
[----:B------:R-:W-:Y:S01]  /*5d80*/  NOP ;  /* 0x0000000000007918 */ /* 0x000fe20000000000 */
[----:B------:R-:W-:Y:S01]  /*5d90*/  R2UR UR5, R92 ;  /* 0x000000005c0572ca */ /* 0x000fe200000e0000 */
[--C-:B------:R-:W-:Y:S01]  /*5da0*/  HADD2.F32 R65, -RZ, R66.reuse.H0_H0 ;  /* 0x20000042ff417230 */ /* 0x100fe20000004100 */
[----:B------:R-:W-:Y:S01]  /*5db0*/  F2FP.F16.E5M2.UNPACK_B R61, R58 ;  /* 0x0000003aff3d723e */ /* 0x000fe200020004ff */
[----:B------:R-:W-:Y:S01]  /*5dc0*/  HADD2.F32 R67, -RZ, R66.H1_H1 ;  /* 0x30000042ff437230 */ /* 0x000fe20000004100 */
[-C--:B------:R-:W-:Y:S01]  /*5dd0*/  F2FP.F16.E5M2.UNPACK_B R70, R53.reuse ;  /* 0x00000035ff46723e */ /* 0x080fe200020004ff */
[----:B------:R-:W-:Y:S01]  /*5de0*/  HADD2.F32 R52, -RZ, R63.H1_H1 ;  /* 0x3000003fff347230 */ /* 0x000fe20000004100 */
[----:B------:R-:W-:Y:S01]  /*5df0*/  F2FP.F16.E5M2.UNPACK_B R72, R53.H1 ;  /* 0x00000035ff48723e */ /* 0x000fe200030004ff */
[----:B------:R-:W-:Y:S01]  /*5e00*/  HADD2.F32 R53, -RZ, R56.H0_H0 ;  /* 0x20000038ff357230 */ /* 0x000fe20000004100 */
[-C--:B------:R-:W-:Y:S01]  /*5e10*/  F2FP.F16.E5M2.UNPACK_B R74, R54.reuse ;  /* 0x00000036ff4a723e */ /* 0x080fe200020004ff */
[----:B------:R-:W-:Y:S01]  /*5e20*/  HADD2.F32 R69, -RZ, R70.H0_H0 ;  /* 0x20000046ff457230 */ /* 0x000fe20000004100 */
[----:B------:R-:W-:Y:S01]  /*5e30*/  F2FP.F16.E5M2.UNPACK_B R76, R54.H1 ;  /* 0x00000036ff4c723e */ /* 0x000fe200030004ff */
[----:B------:R-:W-:Y:S01]  /*5e40*/  HADD2.F32 R54, -RZ, R56.H1_H1 ;  /* 0x30000038ff367230 */ /* 0x000fe20000004100 */
[----:B------:R-:W-:Y:S01]  /*5e50*/  F2FP.F16.E5M2.UNPACK_B R60, R58.H1 ;  /* 0x0000003aff3c723e */ /* 0x000fe200030004ff */
[----:B------:R-:W-:Y:S01]  /*5e60*/  UIADD3 UR5, UPT, UPT, UR5, 0x130, URZ ;  /* 0x0000013005057890 */ /* 0x000fe2000fffe0ff */
[----:B------:R-:W-:Y:S01]  /*5e70*/  HADD2.F32 R58, -RZ, R61.H1_H1 ;  /* 0x3000003dff3a7230 */ /* 0x000fe20000004100 */
[----:B------:R-:W-:Y:S01]  /*5e80*/  F2FP.F16.E5M2.UNPACK_B R77, R55 ;  /* 0x00000037ff4d723e */ /* 0x000fe200020004ff */
[----:B------:R-:W-:Y:S01]  /*5e90*/  HADD2.F32 R70, -RZ, R70.H1_H1 ;  /* 0x30000046ff467230 */ /* 0x000fe20000004100 */
[----:B------:R-:W-:Y:S01]  /*5ea0*/  UPRMT UR5, UR37, 0x654, UR5 ;  /* 0x0000065425057896 */ /* 0x000fe20008000005 */
[--C-:B------:R-:W-:Y:S01]  /*5eb0*/  HADD2.F32 R73, -RZ, R74.reuse.H0_H0 ;  /* 0x2000004aff497230 */ /* 0x100fe20000004100 */
[----:B------:R-:W-:Y:S01]  /*5ec0*/  F2FP.F16.E5M2.UNPACK_B R62, R59 ;  /* 0x0000003bff3e723e */ /* 0x000fe200020004ff */
[----:B------:R-:W-:Y:S01]  /*5ed0*/  HADD2.F32 R74, -RZ, R74.H1_H1 ;  /* 0x3000004aff4a7230 */ /* 0x000fe20000004100 */
[----:B------:R-:W-:Y:S01]  /*5ee0*/  F2FP.F16.E5M2.UNPACK_B R78, R55.H1 ;  /* 0x00000037ff4e723e */ /* 0x000fe200030004ff */
[C---:B---3--:R-:W-:Y:S01]  /*5ef0*/  FMUL R4, R47.reuse, R4 ;  /* 0x000000042f047220 */ /* 0x048fe20000400000 */
[C---:B------:R-:W-:Y:S01]  /*5f00*/  FMUL R5, R47.reuse, R5 ;  /* 0x000000052f057220 */ /* 0x040fe20000400000 */
[C---:B------:R-:W-:Y:S01]  /*5f10*/  FMUL R8, R47.reuse, R8 ;  /* 0x000000082f087220 */ /* 0x040fe20000400000 */
[----:B------:R-:W-:Y:S01]  /*5f20*/  FMUL R9, R47, R9 ;  /* 0x000000092f097220 */ /* 0x000fe20000400000 */
[----:B------:R-:W-:Y:S01]  /*5f30*/  SYNCS.ARRIVE.TRANS64.RED.A1T0 RZ, [UR5], RZ ;  /* 0x000000ffffff79a7 */ /* 0x000fe20008100405 */
[C---:B------:R-:W-:Y:S01]  /*5f40*/  FFMA R4, R49.reuse, R48, R4 ;  /* 0x0000003031047223 */ /* 0x040fe20000000004 */
[----:B------:R-:W-:Y:S01]  /*5f50*/  FFMA R5, R49, R50, R5 ;  /* 0x0000003231057223 */ /* 0x000fe20000000005 */
[C---:B------:R-:W-:Y:S01]  /*5f60*/  FMUL R12, R47.reuse, R12 ;  /* 0x0000000c2f0c7220 */ /* 0x040fe20000400000 */
        /* <DEDUP_REMOVED lines=9> */
[----:B------:R-:W-:Y:S02]  /*6000*/  HADD2.F32 R48, -RZ, R77.H1_H1 ;  /* 0x3000004dff307230 */ /* 0x000fe40000004100 */
[C---:B------:R-:W-:Y:S01]  /*6010*/  FMUL R28, R47.reuse, R32 ;  /* 0x000000202f1c7220 */ /* 0x040fe20000400000 */
[C---:B------:R-:W-:Y:S01]  /*6020*/  FMUL R29, R47.reuse, R33 ;  /* 0x000000212f1d7220 */ /* 0x040fe20000400000 */
[C---:B------:R-:W-:Y:S01]  /*6030*/  FMUL R6, R47.reuse, R6 ;  /* 0x000000062f067220 */ /* 0x040fe20000400000 */
[C---:B------:R-:W-:Y:S01]  /*6040*/  FMUL R7, R47.reuse, R7 ;  /* 0x000000072f077220 */ /* 0x040fe20000400000 */
[--C-:B------:R-:W-:Y:S02]  /*6050*/  HADD2.F32 R55, -RZ, R57.reuse.H0_H0 ;  /* 0x20000039ff377230 */ /* 0x100fe40000004100 */
[----:B------:R-:W-:Y:S01]  /*6060*/  FMUL R10, R47, R10 ;  /* 0x0000000a2f0a7220 */ /* 0x000fe20000400000 */
[C---:B------:R-:W-:Y:S01]  /*6070*/  FFMA R6, R49.reuse, R51, R6 ;  /* 0x0000003331067223 */ /* 0x040fe20000000006 */
[----:B------:R-:W-:Y:S02]  /*6080*/  HADD2.F32 R56, -RZ, R57.H1_H1 ;  /* 0x30000039ff387230 */ /* 0x000fe40000004100 */
[C---:B------:R-:W-:Y:S01]  /*6090*/  FFMA R7, R49.reuse, R52, R7 ;  /* 0x0000003431077223 */ /* 0x040fe20000000007 */
[C---:B------:R-:W-:Y:S01]  /*60a0*/  FFMA R8, R49.reuse, R53, R8 ;  /* 0x0000003531087223 */ /* 0x040fe20000000008 */
[C---:B------:R-:W-:Y:S01]  /*60b0*/  FFMA R9, R49.reuse, R54, R9 ;  /* 0x0000003631097223 */ /* 0x040fe20000000009 */
[----:B------:R-:W-:Y:S02]  /*60c0*/  HADD2.F32 R57, -RZ, R61.H0_H0 ;  /* 0x2000003dff397230 */ /* 0x000fe40000004100 */
[----:B------:R-:W-:Y:S01]  /*60d0*/  FFMA R10, R49, R55, R10 ;  /* 0x00000037310a7223 */ /* 0x000fe2000000000a */
[----:B------:R-:W-:Y:S01]  /*60e0*/  F2FP.SATFINITE.E5M2.F32.PACK_AB_MERGE_C R92, R7, R6, RZ ;  /* 0x00000006075c723e */ /* 0x000fe200048060ff */
[----:B------:R-:W-:Y:S02]  /*60f0*/  HADD2.F32 R61, -RZ, R62.H0_H0 ;  /* 0x2000003eff3d7230 */ /* 0x000fe40000004100 */
[----:B------:R-:W-:Y:S01]  /*6100*/  FMUL R11, R47, R11 ;  /* 0x0000000b2f0b7220 */ /* 0x000fe20000400000 */
[----:B------:R-:W-:Y:S01]  /*6110*/  F2FP.F16.E5M2.UNPACK_B R64, R59.H1 ;  /* 0x0000003bff40723e */ /* 0x000fe200030004ff */
[----:B------:R-:W-:Y:S01]  /*6120*/  HADD2.F32 R59, -RZ, R60.H0_H0 ;  /* 0x2000003cff3b7230 */ /* 0x000fe20000004100 */
[----:B------:R-:W-:Y:S01]  /*6130*/  F2FP.SATFINITE.E5M2.F32.PACK_AB_MERGE_C R92, R5, R4, R92 ;  /* 0x00000004055c723e */ /* 0x000fe2000480605c */
[C---:B------:R-:W-:Y:S01]  /*6140*/  FFMA R11, R49.reuse, R56, R11 ;  /* 0x00000038310b7223 */ /* 0x040fe2000000000b */
[C---:B------:R-:W-:Y:S01]  /*6150*/  FFMA R12, R49.reuse, R57, R12 ;  /* 0x00000039310c7223 */ /* 0x040fe2000000000c */
[----:B------:R-:W-:Y:S01]  /*6160*/  FFMA R13, R49, R58, R13 ;  /* 0x0000003a310d7223 */ /* 0x000fe2000000000d */
[----:B------:R-:W-:Y:S02]  /*6170*/  HADD2.F32 R62, -RZ, R62.H1_H1 ;  /* 0x3000003eff3e7230 */ /* 0x000fe40000004100 */
[----:B------:R-:W-:Y:S01]  /*6180*/  FMUL R14, R47, R14 ;  /* 0x0000000e2f0e7220 */ /* 0x000fe20000400000 */
[----:B------:R-:W-:Y:S01]  /*6190*/  HADD2.F32 R60, -RZ, R60.H1_H1 ;  /* 0x3000003cff3c7230 */ /* 0x000fe20000004100 */
[----:B------:R-:W-:Y:S01]  /*61a0*/  F2FP.SATFINITE.E5M2.F32.PACK_AB_MERGE_C R93, R11, R10, RZ ;  /* 0x0000000a0b5d723e */ /* 0x000fe200048060ff */
[----:B------:R-:W-:Y:S02]  /*61b0*/  HADD2.F32 R51, -RZ, R77.H0_H0 ;  /* 0x2000004dff337230 */ /* 0x000fe40000004100 */
[----:B------:R-:W-:Y:S01]  /*61c0*/  FFMA R14, R49, R59, R14 ;  /* 0x0000003b310e7223 */ /* 0x000fe2000000000e */
[----:B------:R-:W-:Y:S01]  /*61d0*/  FMUL R15, R47, R15 ;  /* 0x0000000f2f0f7220 */ /* 0x000fe20000400000 */
[--C-:B------:R-:W-:Y:S01]  /*61e0*/  HADD2.F32 R63, -RZ, R64.reuse.H0_H0 ;  /* 0x20000040ff3f7230 */ /* 0x100fe20000004100 */
[----:B------:R-:W-:Y:S01]  /*61f0*/  F2FP.SATFINITE.E5M2.F32.PACK_AB_MERGE_C R93, R9, R8, R93 ;  /* 0x00000008095d723e */ /* 0x000fe2000480605d */
[----:B------:R-:W-:Y:S02]  /*6200*/  HADD2.F32 R64, -RZ, R64.H1_H1 ;  /* 0x30000040ff407230 */ /* 0x000fe40000004100 */
[C---:B------:R-:W-:Y:S01]  /*6210*/  FFMA R15, R49.reuse, R60, R15 ;  /* 0x0000003c310f7223 */ /* 0x040fe2000000000f */
[C---:B------:R-:W-:Y:S01]  /*6220*/  FFMA R16, R49.reuse, R61, R16 ;  /* 0x0000003d31107223 */ /* 0x040fe20000000010 */
[----:B------:R-:W-:Y:S01]  /*6230*/  FFMA R17, R49, R62, R17 ;  /* 0x0000003e31117223 */ /* 0x000fe20000000011 */
[C---:B------:R-:W-:Y:S01]  /*6240*/  FMUL R18, R47.reuse, R18 ;  /* 0x000000122f127220 */ /* 0x040fe20000400000 */
[C---:B------:R-:W-:Y:S01]  /*6250*/  FMUL R19, R47.reuse, R19 ;  /* 0x000000132f137220 */ /* 0x040fe20000400000 */
[--C-:B------:R-:W-:Y:S02]  /*6260*/  HADD2.F32 R66, -RZ, R68.reuse.H0_H0 ;  /* 0x20000044ff427230 */ /* 0x100fe40000004100 */
[----:B------:R-:W-:Y:S01]  /*6270*/  FMUL R3, R47, R22 ;  /* 0x000000162f037220 */ /* 0x000fe20000400000 */
[C---:B------:R-:W-:Y:S01]  /*6280*/  FFMA R18, R49.reuse, R63, R18 ;  /* 0x0000003f31127223 */ /* 0x040fe20000000012 */
[----:B------:R-:W-:Y:S02]  /*6290*/  HADD2.F32 R68, -RZ, R68.H1_H1 ;  /* 0x30000044ff447230 */ /* 0x000fe40000004100 */
[----:B------:R-:W-:Y:S01]  /*62a0*/  FFMA R19, R49, R64, R19 ;  /* 0x0000004031137223 */ /* 0x000fe20000000013 */
[----:B------:R-:W-:Y:S01]  /*62b0*/  FMUL R23, R47, R23 ;  /* 0x000000172f177220 */ /* 0x000fe20000400000 */
[C---:B------:R-:W-:Y:S01]  /*62c0*/  FFMA R0, R49.reuse, R65, R0 ;  /* 0x0000004131007223 */ /* 0x040fe20000000000 */
[C---:B------:R-:W-:Y:S01]  /*62d0*/  FFMA R2, R49.reuse, R67, R2 ;  /* 0x0000004331027223 */ /* 0x040fe20000000002 */
[--C-:B------:R-:W-:Y:S02]  /*62e0*/  HADD2.F32 R71, -RZ, R72.reuse.H0_H0 ;  /* 0x20000048ff477230 */ /* 0x100fe40000004100 */
[----:B------:R-:W-:Y:S01]  /*62f0*/  FFMA R3, R49, R66, R3 ;  /* 0x0000004231037223 */ /* 0x000fe20000000003 */
[----:B------:R-:W-:Y:S02]  /*6300*/  HADD2.F32 R72, -RZ, R72.H1_H1 ;  /* 0x30000048ff487230 */ /* 0x000fe40000004100 */
[----:B------:R-:W-:Y:S01]  /*6310*/  FMUL R22, R47, R26 ;  /* 0x0000001a2f167220 */ /* 0x000fe20000400000 */
        /* <DEDUP_REMOVED lines=18> */
[----:B------:R-:W-:Y:S01]  /*6440*/  F2FP.SATFINITE.E5M2.F32.PACK_AB_MERGE_C R94, R15, R14, RZ ;  /* 0x0000000e0f5e723e */ /* 0x000fe200048060ff */
[----:B------:R-:W-:Y:S01]  /*6450*/  FFMA R28, R49, R51, R28 ;  /* 0x00000033311c7223 */ /* 0x000fe2000000001c */
[----:B------:R-:W-:Y:S01]  /*6460*/  F2FP.SATFINITE.E5M2.F32.PACK_AB_MERGE_C R95, R19, R18, RZ ;  /* 0x00000012135f723e */ /* 0x000fe200048060ff */
[C---:B------:R-:W-:Y:S01]  /*6470*/  FFMA R29, R49.reuse, R48, R29 ;  /* 0x00000030311d7223 */ /* 0x040fe2000000001d */
[C---:B------:R-:W-:Y:S01]  /*6480*/  FFMA R30, R49.reuse, R77, R30 ;  /* 0x0000004d311e7223 */ /* 0x040fe2000000001e */
[----:B------:R-:W-:Y:S01]  /*6490*/  FFMA R35, R49, R50, R35 ;  /* 0x0000003231237223 */ /* 0x000fe20000000023 */
[----:B------:R-:W-:Y:S02]  /*64a0*/  F2FP.SATFINITE.E5M2.F32.PACK_AB_MERGE_C R94, R13, R12, R94 ;  /* 0x0000000c0d5e723e */ /* 0x000fe4000480605e */
[----:B------:R-:W-:Y:S02]  /*64b0*/  F2FP.SATFINITE.E5M2.F32.PACK_AB_MERGE_C R95, R17, R16, R95 ;  /* 0x00000010115f723e */ /* 0x000fe4000480605f */
[----:B------:R-:W-:Y:S02]  /*64c0*/  F2FP.SATFINITE.E5M2.F32.PACK_AB_MERGE_C R113, R23, R3, RZ ;  /* 0x000000031771723e */ /* 0x000fe400048060ff */
[----:B------:R-:W-:Y:S01]  /*64d0*/  F2FP.SATFINITE.E5M2.F32.PACK_AB_MERGE_C R114, R27, R22, RZ ;  /* 0x000000161b72723e */ /* 0x000fe200048060ff */
[----:B------:R1:W-:Y:S01]  /*64e0*/  STS.128 [R103+UR43+0x1200], R92 ;  /* 0x0012005c67007988 */ /* 0x0003e20008000c2b */
[----:B------:R-:W-:Y:S02]  /*64f0*/  F2FP.SATFINITE.E5M2.F32.PACK_AB_MERGE_C R116, R31, R26, RZ ;  /* 0x0000001a1f74723e */ /* 0x000fe400048060ff */
[----:B------:R-:W-:Y:S02]  /*6500*/  F2FP.SATFINITE.E5M2.F32.PACK_AB_MERGE_C R117, R35, R30, RZ ;  /* 0x0000001e2375723e */ /* 0x000fe400048060ff */
[----:B------:R-:W-:Y:S02]  /*6510*/  F2FP.SATFINITE.E5M2.F32.PACK_AB_MERGE_C R112, R2, R0, R113 ;  /* 0x000000000270723e */ /* 0x000fe40004806071 */
[----:B------:R-:W-:Y:S02]  /*6520*/  F2FP.SATFINITE.E5M2.F32.PACK_AB_MERGE_C R113, R21, R20, R114 ;  /* 0x000000141571723e */ /* 0x000fe40004806072 */
[----:B------:R-:W-:Y:S02]  /*6530*/  F2FP.SATFINITE.E5M2.F32.PACK_AB_MERGE_C R114, R25, R24, R116 ;  /* 0x000000181972723e */ /* 0x000fe40004806074 */
[----:B------:R-:W-:Y:S02]  /*6540*/  F2FP.SATFINITE.E5M2.F32.PACK_AB_MERGE_C R115, R29, R28, R117 ;  /* 0x0000001c1d73723e */ /* 0x000fe40004806075 */
[----:B------:R-:W-:Y:S03]  /*6550*/  IADD3 R116, PT, PT, R44, 0x1, RZ ;  /* 0x000000012c747810 */ /* 0x000fe60007ffe0ff */
[----:B------:R1:W-:Y:S01]  /*6560*/  STS.128 [R102+0x1010], R112 ;  /* 0x0010107066007388 */ /* 0x0003e20000000c00 */
[----:B------:R-:W-:Y:S01]  /*6570*/  @!PT LDS RZ, [RZ] ;  /* 0x00000000fffff984 */ /* 0x000fe20000000800 */
[----:B------:R-:W-:Y:S01]  /*6580*/  @!PT LDS RZ, [RZ] ;  /* 0x00000000fffff984 */ /* 0x000fe20000000800 */
[----:B------:R-:W-:Y:S01]  /*6590*/  @!PT LDS RZ, [RZ] ;  /* 0x00000000fffff984 */ /* 0x000fe20000000800 */
[----:B------:R-:W-:Y:S01]  /*65a0*/  @!PT LDS RZ, [RZ] ;  /* 0x00000000fffff984 */ /* 0x000fe20000000800 */
[----:B------:R3:W-:Y:S07]  /*65b0*/  MEMBAR.ALL.CTA ;  /* 0x0000000000007992 */ /* 0x0007ee0000008000 */
[----:B---3--:R-:W3:Y:S02]  /*65c0*/  FENCE.VIEW.ASYNC.S ;  /* 0x00000000000073c6 */ /* 0x008ee40000000000 */
[----:B---3--:R-:W-:Y:S06]  /*65d0*/  BAR.SYNC.DEFER_BLOCKING 0x1, 0x80 ;  /* 0x0042000000007b1d */ /* 0x008fec0000010000 */
[----:B------:R-:W-:Y:S05]  /*65e0*/  @P0 BRA `(.L_x_103) ;  /* 0x0000000000340947 */ /* 0x000fea0003800000 */
[----:B------:R-:W-:Y:S01]  /*65f0*/  UIADD3 UR12, UPT, UPT, UR43, 0x1200, URZ ;  /* 0x000012002b0c7890 */ /* 0x000fe2000fffe0ff */
[----:B------:R-:W-:Y:S01]  /*6600*/  R2UR UR9, R91 ;  /* 0x000000005b0972ca */ /* 0x000fe200000e0000 */
[----:B------:R-:W-:Y:S01]  /*6610*/  UIADD3 UR10, UP0, UPT, UR46, 0x680, URZ ;  /* 0x000006802e0a7890 */ /* 0x000fe2000ff1e0ff */
[----:B------:R-:W-:Y:S01]  /*6620*/  R2UR UR8, R97 ;  /* 0x00000000610872ca */ /* 0x000fe200000e0000 */
[----:B------:R-:W-:Y:S02]  /*6630*/  UMOV UR7, UR36 ;  /* 0x0000002400077c82 */ /* 0x000fe40008000000 */
[----:B------:R-:W-:Y:S01]  /*6640*/  IMAD.U32 R109, RZ, RZ, UR12 ;  /* 0x0000000cff6d7e24 */ /* 0x000fe2000f8e00ff */
[----:B------:R-:W-:Y:S04]  /*6650*/  UIADD3.X UR11, UPT, UPT, URZ, UR47, URZ, UP0, !UPT ;  /* 0x0000002fff0b7290 */ /* 0x000fe800087fe4ff */
[----:B------:R-:W-:Y:S03]  /*6660*/  R2UR UR4, R109 ;  /* 0x000000006d0472ca */ /* 0x000fe600000e0000 */
[----:B------:R-:W-:Y:S02]  /*6670*/  USHF.L.U32 UR5, UR9, 0x6, URZ ;  /* 0x0000000609057899 */ /* 0x000fe400080006ff */
[----:B------:R-:W-:Y:S09]  /*6680*/  USHF.L.U32 UR6, UR8, 0x6, URZ ;  /* 0x0000000608067899 */ /* 0x000ff200080006ff */
[----:B------:R3:W-:Y:S01]  /*6690*/  UTMASTG.3D [UR4], [UR10] ;  /* 0x000000040a0073b5 */ /* 0x0007e20008010000 */
[----:B------:R0:W-:Y:S01]  /*66a0*/  UTMACMDFLUSH ;  /* 0x00000000000079b7 */ /* 0x0001e20000000000 */
[----:B---3--:R-:W-:Y:S04]  /*66b0*/  DEPBAR.LE SB0, 0x0 ;  /* 0x000080000000791a */ /* 0x008fe80000000000 */
.L_x_103:
[----:B------:R-:W-:Y:S05]  /*66c0*/  BSYNC.RECONVERGENT B0 ;  /* 0x0000000000007941 */ /* 0x000fea0003800200 */
.L_x_102:
[----:B------:R-:W-:Y:S01]  /*66d0*/  BAR.SYNC.DEFER_BLOCKING 0x1, 0x80 ;  /* 0x0042000000007b1d */ /* 0x000fe20000010000 */
[----:B------:R-:W-:Y:S01]  /*66e0*/  ISETP.NE.AND P2, PT, R110, RZ, PT ;  /* 0x000000ff6e00720c */ /* 0x000fe20003f45270 */
[----:B------:R-:W-:Y:S01]  /*66f0*/  IMAD.IADD R91, R43, 0x1, R79 ;  /* 0x000000012b5b7824 */ /* 0x000fe200078e024f */
[----:B------:R-:W-:Y:S01]  /*6700*/  ISETP.NE.AND P0, PT, R111, 0x2, PT ;  /* 0x000000026f00780c */ /* 0x000fe20003f05270 */
[----:B------:R-:W-:Y:S01]  /*6710*/  IMAD.IADD R97, R45, 0x1, R90 ;  /* 0x000000012d617824 */ /* 0x000fe200078e025a */
[----:B------:R-:W-:Y:S02]  /*6720*/  ISETP.NE.AND P1, PT, R116, 0x4, PT ;  /* 0x000000047400780c */ /* 0x000fe40003f25270 */
[----:B------:R-:W-:Y:S02]  /*6730*/  SEL R0, RZ, 0x1, P0 ;  /* 0x00000001ff007807 */ /* 0x000fe40000000000 */
[----:B------:R-:W-:Y:S02]  /*6740*/  SEL R3, RZ, 0x1, P1 ;  /* 0x00000001ff037807 */ /* 0x000fe40000800000 */
[----:B------:R-:W-:Y:S02]  /*6750*/  LOP3.LUT R107, R107, R0, RZ, 0x3c, !PT ;  /* 0x000000006b6b7212 */ /* 0x000fe400078e3cff */
[----:B------:R-:W-:Y:S02]  /*6760*/  LOP3.LUT R108, R108, R3, RZ, 0x3c, !PT ;  /* 0x000000036c6c7212 */ /* 0x000fe400078e3cff */
[----:B------:R-:W-:Y:S02]  /*6770*/  @P2 R2UR UR36, R105 ;  /* 0x00000000692422ca */ /* 0x000fe400000e0000 */
[----:B------:R-:W-:Y:S02]  /*6780*/  SEL R111, R111, RZ, P0 ;  /* 0x000000ff6f6f7207 */ /* 0x000fe40000000000 */
[----:B------:R-:W-:Y:S01]  /*6790*/  SEL R44, R116, RZ, P1 ;  /* 0x000000ff742c7207 */ /* 0x000fe20000800000 */
[----:B------:R-:W-:Y:S10]  /*67a0*/  @P2 BRA `(.L_x_104) ;  /* 0xffffffe400842947 */ /* 0x000ff4000383ffff */
[----:B------:R-:W-:Y:S05]  /*67b0*/  EXIT ;  /* 0x000000000000794d */ /* 0x000fea0003800000 */
.L_x_20:
[----:B--2---:R2:W1:Y:S02]  /*67c0*/  SYNCS.PHASECHK.TRANS64.TRYWAIT P0, [R3+URZ+0x160], R2 ;  /* 0x00016002030075a7 */ /* 0x00446400080011ff */
[----:B-1----:R-:W-:Y:S05]  /*67d0*/  @!P0 NANOSLEEP.SYNCS 0x989680 ;  /* 0x009896800000895d */ /* 0x002fea0003900000 */
[----:B------:R-:W1:Y:S02]  /*67e0*/  @!P0 SYNCS.PHASECHK.TRANS64 P0, [R3+URZ+0x160], R2 ;  /* 0x00016002030085a7 */ /* 0x000e6400080010ff */
[----:B-1----:R-:W-:Y:S05]  /*67f0*/  @!P0 BRA `(.L_x_20) ;  /* 0xfffffffc00f08947 */ /* 0x002fea000383ffff */
[----:B------:R-:W-:Y:S05]  /*6800*/  BRA `(.L_x_105) ;  /* 0xffffffac00b07947 */ /* 0x000fea000383ffff */
.L_x_23:
[----:B-1----:R-:W-:-:S07]  /*6810*/  MOV R2, UR33 ;  /* 0x0000002100027c02 */ /* 0x002fce0008000f00 */
.L_x_106:
[----:B-1----:R1:W2:Y:S02]  /*6820*/  SYNCS.PHASECHK.TRANS64.TRYWAIT P0, [R2+URZ+0x68], R5 ;  /* 0x00006805020075a7 */ /* 0x0022a400080011ff */
[----:B--2---:R-:W-:Y:S05]  /*6830*/  @!P0 NANOSLEEP.SYNCS 0x989680 ;  /* 0x009896800000895d */ /* 0x004fea0003900000 */
[----:B------:R-:W2:Y:S02]  /*6840*/  @!P0 SYNCS.PHASECHK.TRANS64 P0, [R2+URZ+0x68], R5 ;  /* 0x00006805020085a7 */ /* 0x000ea400080010ff */
[----:B--2---:R-:W-:Y:S05]  /*6850*/  @!P0 BRA `(.L_x_106) ;  /* 0xfffffffc00f08947 */ /* 0x004fea000383ffff */
[----:B------:R-:W-:Y:S05]  /*6860*/  BRA `(.L_x_22) ;  /* 0xffffffb000007947 */ /* 0x000fea000383ffff */
.L_x_29:
[----:B-1----:R-:W-:-:S07]  /*6870*/  MOV R2, UR17 ;  /* 0x0000001100027c02 */ /* 0x002fce0008000f00 */
.L_x_107:
[----:B-1----:R1:W2:Y:S02]  /*6880*/  SYNCS.PHASECHK.TRANS64.TRYWAIT P0, [R2+URZ+0x68], R5 ;  /* 0x00006805020075a7 */ /* 0x0022a400080011ff */
[----:B--2---:R-:W-:Y:S05]  /*6890*/  @!P0 NANOSLEEP.SYNCS 0x989680 ;  /* 0x009896800000895d */ /* 0x004fea0003900000 */
[----:B------:R-:W2:Y:S02]  /*68a0*/  @!P0 SYNCS.PHASECHK.TRANS64 P0, [R2+URZ+0x68], R5 ;  /* 0x00006805020085a7 */ /* 0x000ea400080010ff */
[----:B--2---:R-:W-:Y:S05]  /*68b0*/  @!P0 BRA `(.L_x_107) ;  /* 0xfffffffc00f08947 */ /* 0x004fea000383ffff */
[----:B------:R-:W-:Y:S05]  /*68c0*/  BRA `(.L_x_28) ;  /* 0xffffffb000a47947 */ /* 0x000fea000383ffff */
.L_x_33:
[----:B-1----:R1:W2:Y:S02]  /*68d0*/  SYNCS.PHASECHK.TRANS64.TRYWAIT P0, [R2+URZ+0xf0], R3 ;  /* 0x0000f003020075a7 */ /* 0x0022a400080011ff */
[----:B--2---:R-:W-:Y:S05]  /*68e0*/  @!P0 NANOSLEEP.SYNCS 0x989680 ;  /* 0x009896800000895d */ /* 0x004fea0003900000 */
[----:B------:R-:W2:Y:S02]  /*68f0*/  @!P0 SYNCS.PHASECHK.TRANS64 P0, [R2+URZ+0xf0], R3 ;  /* 0x0000f003020085a7 */ /* 0x000ea400080010ff */
[----:B--2---:R-:W-:Y:S05]  /*6900*/  @!P0 BRA `(.L_x_33) ;  /* 0xfffffffc00f08947 */ /* 0x004fea000383ffff */
[----:B------:R-:W-:Y:S05]  /*6910*/  BRA `(.L_x_108) ;  /* 0xffffffb400307947 */ /* 0x000fea000383ffff */
.L_x_37:
[----:B----4-:R-:W-:-:S07]  /*6920*/  MOV R0, UR5 ;  /* 0x0000000500007c02 */ /* 0x010fce0008000f00 */
.L_x_109:
[----:B-1----:R1:W2:Y:S02]  /*6930*/  SYNCS.PHASECHK.TRANS64.TRYWAIT P0, [R0+URZ], R3 ;  /* 0x00000003000075a7 */ /* 0x0022a400080011ff */
[----:B--2---:R-:W-:Y:S05]  /*6940*/  @!P0 NANOSLEEP.SYNCS 0x989680 ;  /* 0x009896800000895d */ /* 0x004fea0003900000 */
[----:B------:R-:W2:Y:S02]  /*6950*/  @!P0 SYNCS.PHASECHK.TRANS64 P0, [R0+URZ], R3 ;  /* 0x00000003000085a7 */ /* 0x000ea400080010ff */
[----:B--2---:R-:W-:Y:S05]  /*6960*/  @!P0 BRA `(.L_x_109) ;  /* 0xfffffffc00f08947 */ /* 0x004fea000383ffff */
[----:B------:R-:W-:Y:S05]  /*6970*/  BRA `(.L_x_110) ;  /* 0xffffffb800a07947 */ /* 0x000fea000383ffff */
.L_x_38:
[----:B----4-:R-:W-:-:S07]  /*6980*/  MOV R0, UR5 ;  /* 0x0000000500007c02 */ /* 0x010fce0008000f00 */
.L_x_111:
[----:B-1----:R1:W2:Y:S02]  /*6990*/  SYNCS.PHASECHK.TRANS64.TRYWAIT P0, [R0+URZ], R3 ;  /* 0x00000003000075a7 */ /* 0x0022a400080011ff */
[----:B--2---:R-:W-:Y:S05]  /*69a0*/  @!P0 NANOSLEEP.SYNCS 0x989680 ;  /* 0x009896800000895d */ /* 0x004fea0003900000 */
[----:B------:R-:W2:Y:S02]  /*69b0*/  @!P0 SYNCS.PHASECHK.TRANS64 P0, [R0+URZ], R3 ;  /* 0x00000003000085a7 */ /* 0x000ea400080010ff */
[----:B--2---:R-:W-:Y:S05]  /*69c0*/  @!P0 BRA `(.L_x_111) ;  /* 0xfffffffc00f08947 */ /* 0x004fea000383ffff */
[----:B------:R-:W-:Y:S05]  /*69d0*/  BRA `(.L_x_112) ;  /* 0xffffffb800ac7947 */ /* 0x000fea000383ffff */
.L_x_39:
[----:B----4-:R-:W-:-:S07]  /*69e0*/  MOV R0, UR5 ;  /* 0x0000000500007c02 */ /* 0x010fce0008000f00 */
.L_x_113:
[----:B-1----:R1:W2:Y:S02]  /*69f0*/  SYNCS.PHASECHK.TRANS64.TRYWAIT P0, [R0+URZ], R3 ;  /* 0x00000003000075a7 */ /* 0x0022a400080011ff */
[----:B--2---:R-:W-:Y:S05]  /*6a00*/  @!P0 NANOSLEEP.SYNCS 0x989680 ;  /* 0x009896800000895d */ /* 0x004fea0003900000 */
[----:B------:R-:W2:Y:S02]  /*6a10*/  @!P0 SYNCS.PHASECHK.TRANS64 P0, [R0+URZ], R3 ;  /* 0x00000003000085a7 */ /* 0x000ea400080010ff */
[----:B--2---:R-:W-:Y:S05]  /*6a20*/  @!P0 BRA `(.L_x_113) ;  /* 0xfffffffc00f08947 */ /* 0x004fea000383ffff */
[----:B------:R-:W-:Y:S05]  /*6a30*/  BRA `(.L_x_114) ;  /* 0xffffffb800b87947 */ /* 0x000fea000383ffff */
.L_x_40:
[----:B----4-:R-:W-:-:S07]  /*6a40*/  MOV R0, UR5 ;  /* 0x0000000500007c02 */ /* 0x010fce0008000f00 */
.L_x_115:
[----:B-1----:R1:W2:Y:S02]  /*6a50*/  SYNCS.PHASECHK.TRANS64.TRYWAIT P0, [R0+URZ], R3 ;  /* 0x00000003000075a7 */ /* 0x0022a400080011ff */
[----:B--2---:R-:W-:Y:S05]  /*6a60*/  @!P0 NANOSLEEP.SYNCS 0x989680 ;  /* 0x009896800000895d */ /* 0x004fea0003900000 */
[----:B------:R-:W2:Y:S02]  /*6a70*/  @!P0 SYNCS.PHASECHK.TRANS64 P0, [R0+URZ], R3 ;  /* 0x00000003000085a7 */ /* 0x000ea400080010ff */
[----:B--2---:R-:W-:Y:S05]  /*6a80*/  @!P0 BRA `(.L_x_115) ;  /* 0xfffffffc00f08947 */ /* 0x004fea000383ffff */
[----:B------:R-:W-:Y:S05]  /*6a90*/  BRA `(.L_x_116) ;  /* 0xffffffb800c47947 */ /* 0x000fea000383ffff */
.L_x_41:
[----:B----4-:R-:W-:-:S07]  /*6aa0*/  MOV R0, UR5 ;  /* 0x0000000500007c02 */ /* 0x010fce0008000f00 */
.L_x_117:
[----:B-1----:R1:W2:Y:S02]  /*6ab0*/  SYNCS.PHASECHK.TRANS64.TRYWAIT P0, [R0+URZ], R3 ;  /* 0x00000003000075a7 */ /* 0x0022a400080011ff */
[----:B--2---:R-:W-:Y:S05]  /*6ac0*/  @!P0 NANOSLEEP.SYNCS 0x989680 ;  /* 0x009896800000895d */ /* 0x004fea0003900000 */
[----:B------:R-:W2:Y:S02]  /*6ad0*/  @!P0 SYNCS.PHASECHK.TRANS64 P0, [R0+URZ], R3 ;  /* 0x00000003000085a7 */ /* 0x000ea400080010ff */
[----:B--2---:R-:W-:Y:S05]  /*6ae0*/  @!P0 BRA `(.L_x_117) ;  /* 0xfffffffc00f08947 */ /* 0x004fea000383ffff */
[----:B------:R-:W-:Y:S05]  /*6af0*/  BRA `(.L_x_118) ;  /* 0xffffffb800d07947 */ /* 0x000fea000383ffff */
.L_x_42:
[----:B----4-:R-:W-:-:S07]  /*6b00*/  MOV R0, UR5 ;  /* 0x0000000500007c02 */ /* 0x010fce0008000f00 */
.L_x_119:
[----:B-1----:R1:W2:Y:S02]  /*6b10*/  SYNCS.PHASECHK.TRANS64.TRYWAIT P0, [R0+URZ], R3 ;  /* 0x00000003000075a7 */ /* 0x0022a400080011ff */
[----:B--2---:R-:W-:Y:S05]  /*6b20*/  @!P0 NANOSLEEP.SYNCS 0x989680 ;  /* 0x009896800000895d */ /* 0x004fea0003900000 */
[----:B------:R-:W2:Y:S02]  /*6b30*/  @!P0 SYNCS.PHASECHK.TRANS64 P0, [R0+URZ], R3 ;  /* 0x00000003000085a7 */ /* 0x000ea400080010ff */
[----:B--2---:R-:W-:Y:S05]  /*6b40*/  @!P0 BRA `(.L_x_119) ;  /* 0xfffffffc00f08947 */ /* 0x004fea000383ffff */
[----:B------:R-:W-:Y:S05]  /*6b50*/  BRA `(.L_x_120) ;  /* 0xffffffb800dc7947 */ /* 0x000fea000383ffff */
.L_x_43:
[----:B----4-:R-:W-:-:S07]  /*6b60*/  MOV R0, UR5 ;  /* 0x0000000500007c02 */ /* 0x010fce0008000f00 */
.L_x_121:
[----:B-1----:R1:W2:Y:S02]  /*6b70*/  SYNCS.PHASECHK.TRANS64.TRYWAIT P0, [R0+URZ], R3 ;  /* 0x00000003000075a7 */ /* 0x0022a400080011ff */
[----:B--2---:R-:W-:Y:S05]  /*6b80*/  @!P0 NANOSLEEP.SYNCS 0x989680 ;  /* 0x009896800000895d */ /* 0x004fea0003900000 */
[----:B------:R-:W2:Y:S02]  /*6b90*/  @!P0 SYNCS.PHASECHK.TRANS64 P0, [R0+URZ], R3 ;  /* 0x00000003000085a7 */ /* 0x000ea400080010ff */
[----:B--2---:R-:W-:Y:S05]  /*6ba0*/  @!P0 BRA `(.L_x_121) ;  /* 0xfffffffc00f08947 */ /* 0x004fea000383ffff */
[----:B------:R-:W-:Y:S05]  /*6bb0*/  BRA `(.L_x_122) ;  /* 0xffffffb800e87947 */ /* 0x000fea000383ffff */
.L_x_44:
[----:B----4-:R-:W-:-:S07]  /*6bc0*/  MOV R0, UR5 ;  /* 0x0000000500007c02 */ /* 0x010fce0008000f00 */
.L_x_123:
[----:B-1----:R1:W2:Y:S02]  /*6bd0*/  SYNCS.PHASECHK.TRANS64.TRYWAIT P0, [R0+URZ], R3 ;  /* 0x00000003000075a7 */ /* 0x0022a400080011ff */
[----:B--2---:R-:W-:Y:S05]  /*6be0*/  @!P0 NANOSLEEP.SYNCS 0x989680 ;  /* 0x009896800000895d */ /* 0x004fea0003900000 */
[----:B------:R-:W2:Y:S02]  /*6bf0*/  @!P0 SYNCS.PHASECHK.TRANS64 P0, [R0+URZ], R3 ;  /* 0x00000003000085a7 */ /* 0x000ea400080010ff */
[----:B--2---:R-:W-:Y:S05]  /*6c00*/  @!P0 BRA `(.L_x_123) ;  /* 0xfffffffc00f08947 */ /* 0x004fea000383ffff */
[----:B------:R-:W-:Y:S05]  /*6c10*/  BRA `(.L_x_124) ;  /* 0xffffffb800f47947 */ /* 0x000fea000383ffff */
.L_x_45:
[----:B----4-:R-:W-:-:S07]  /*6c20*/  MOV R0, UR5 ;  /* 0x0000000500007c02 */ /* 0x010fce0008000f00 */
.L_x_125:
[----:B-1----:R1:W2:Y:S02]  /*6c30*/  SYNCS.PHASECHK.TRANS64.TRYWAIT P0, [R0+URZ], R3 ;  /* 0x00000003000075a7 */ /* 0x0022a400080011ff */
[----:B--2---:R-:W-:Y:S05]  /*6c40*/  @!P0 NANOSLEEP.SYNCS 0x989680 ;  /* 0x009896800000895d */ /* 0x004fea0003900000 */
[----:B------:R-:W2:Y:S02]  /*6c50*/  @!P0 SYNCS.PHASECHK.TRANS64 P0, [R0+URZ], R3 ;  /* 0x00000003000085a7 */ /* 0x000ea400080010ff */
[----:B--2---:R-:W-:Y:S05]  /*6c60*/  @!P0 BRA `(.L_x_125) ;  /* 0xfffffffc00f08947 */ /* 0x004fea000383ffff */
[----:B------:R-:W-:Y:S05]  /*6c70*/  BRA `(.L_x_126) ;  /* 0xffffffbc00007947 */ /* 0x000fea000383ffff */
.L_x_46:
[----:B----4-:R-:W-:-:S07]  /*6c80*/  MOV R0, UR5 ;  /* 0x0000000500007c02 */ /* 0x010fce0008000f00 */
.L_x_127:
[----:B-1----:R1:W2:Y:S02]  /*6c90*/  SYNCS.PHASECHK.TRANS64.TRYWAIT P0, [R0+URZ], R3 ;  /* 0x00000003000075a7 */ /* 0x0022a400080011ff */
[----:B--2---:R-:W-:Y:S05]  /*6ca0*/  @!P0 NANOSLEEP.SYNCS 0x989680 ;  /* 0x009896800000895d */ /* 0x004fea0003900000 */
[----:B------:R-:W2:Y:S02]  /*6cb0*/  @!P0 SYNCS.PHASECHK.TRANS64 P0, [R0+URZ], R3 ;  /* 0x00000003000085a7 */ /* 0x000ea400080010ff */
[----:B--2---:R-:W-:Y:S05]  /*6cc0*/  @!P0 BRA `(.L_x_127) ;  /* 0xfffffffc00f08947 */ /* 0x004fea000383ffff */
[----:B------:R-:W-:Y:S05]  /*6cd0*/  BRA `(.L_x_128) ;  /* 0xffffffbc000c7947 */ /* 0x000fea000383ffff */
.L_x_47:
[----:B----4-:R-:W-:-:S07]  /*6ce0*/  MOV R0, UR5 ;  /* 0x0000000500007c02 */ /* 0x010fce0008000f00 */
.L_x_129:
[----:B-1----:R1:W2:Y:S02]  /*6cf0*/  SYNCS.PHASECHK.TRANS64.TRYWAIT P0, [R0+URZ], R3 ;  /* 0x00000003000075a7 */ /* 0x0022a400080011ff */
[----:B--2---:R-:W-:Y:S05]  /*6d00*/  @!P0 NANOSLEEP.SYNCS 0x989680 ;  /* 0x009896800000895d */ /* 0x004fea0003900000 */
[----:B------:R-:W2:Y:S02]  /*6d10*/  @!P0 SYNCS.PHASECHK.TRANS64 P0, [R0+URZ], R3 ;  /* 0x00000003000085a7 */ /* 0x000ea400080010ff */
[----:B--2---:R-:W-:Y:S05]  /*6d20*/  @!P0 BRA `(.L_x_129) ;  /* 0xfffffffc00f08947 */ /* 0x004fea000383ffff */
[----:B------:R-:W-:Y:S05]  /*6d30*/  BRA `(.L_x_130) ;  /* 0xffffffbc00187947 */ /* 0x000fea000383ffff */
.L_x_48:
[----:B----4-:R-:W-:-:S07]  /*6d40*/  MOV R0, UR5 ;  /* 0x0000000500007c02 */ /* 0x010fce0008000f00 */
.L_x_131:
[----:B-1----:R1:W2:Y:S02]  /*6d50*/  SYNCS.PHASECHK.TRANS64.TRYWAIT P0, [R0+URZ], R3 ;  /* 0x00000003000075a7 */ /* 0x0022a400080011ff */
[----:B--2---:R-:W-:Y:S05]  /*6d60*/  @!P0 NANOSLEEP.SYNCS 0x989680 ;  /* 0x009896800000895d */ /* 0x004fea0003900000 */
[----:B------:R-:W2:Y:S02]  /*6d70*/  @!P0 SYNCS.PHASECHK.TRANS64 P0, [R0+URZ], R3 ;  /* 0x00000003000085a7 */ /* 0x000ea400080010ff */
[----:B--2---:R-:W-:Y:S05]  /*6d80*/  @!P0 BRA `(.L_x_131) ;  /* 0xfffffffc00f08947 */ /* 0x004fea000383ffff */
[----:B------:R-:W-:Y:S05]  /*6d90*/  BRA `(.L_x_132) ;  /* 0xffffffbc00247947 */ /* 0x000fea000383ffff */
.L_x_51:
[----:B-1----:R1:W2:Y:S02]  /*6da0*/  SYNCS.PHASECHK.TRANS64.TRYWAIT P0, [R0+URZ+0x150], R5 ;  /* 0x00015005000075a7 */ /* 0x0022a400080011ff */
[----:B--2---:R-:W-:Y:S05]  /*6db0*/  @!P0 NANOSLEEP.SYNCS 0x989680 ;  /* 0x009896800000895d */ /* 0x004fea0003900000 */
[----:B------:R-:W2:Y:S02]  /*6dc0*/  @!P0 SYNCS.PHASECHK.TRANS64 P0, [R0+URZ+0x150], R5 ;  /* 0x00015005000085a7 */ /* 0x000ea400080010ff */
[----:B--2---:R-:W-:Y:S05]  /*6dd0*/  @!P0 BRA `(.L_x_51) ;  /* 0xfffffffc00f08947 */ /* 0x004fea000383ffff */
[----:B------:R-:W-:Y:S05]  /*6de0*/  BRA `(.L_x_133) ;  /* 0xffffffbc00807947 */ /* 0x000fea000383ffff */
.L_x_52:
[----:B------:R-:W-:-:S07]  /*6df0*/  MOV R0, UR5 ;  /* 0x0000000500007c02 */ /* 0x000fce0008000f00 */
.L_x_134:
[----:B-1----:R1:W2:Y:S02]  /*6e00*/  SYNCS.PHASECHK.TRANS64.TRYWAIT P0, [R0+URZ+0x100], R5 ;  /* 0x00010005000075a7 */ /* 0x0022a400080011ff */
[----:B--2---:R-:W-:Y:S05]  /*6e10*/  @!P0 NANOSLEEP.SYNCS 0x989680 ;  /* 0x009896800000895d */ /* 0x004fea0003900000 */
[----:B------:R-:W2:Y:S02]  /*6e20*/  @!P0 SYNCS.PHASECHK.TRANS64 P0, [R0+URZ+0x100], R5 ;  /* 0x00010005000085a7 */ /* 0x000ea400080010ff */
[----:B--2---:R-:W-:Y:S05]  /*6e30*/  @!P0 BRA `(.L_x_134) ;  /* 0xfffffffc00f08947 */ /* 0x004fea000383ffff */
[----:B------:R-:W-:Y:S05]  /*6e40*/  BRA `(.L_x_135) ;  /* 0xffffffbc00907947 */ /* 0x000fea000383ffff */
.L_x_53:
[----:B-1----:R1:W2:Y:S02]  /*6e50*/  SYNCS.PHASECHK.TRANS64.TRYWAIT P1, [R0+URZ+0xf0], R5 ;  /* 0x0000f005000075a7 */ /* 0x0022a400080211ff */
[----:B--2---:R-:W-:Y:S05]  /*6e60*/  @!P1 NANOSLEEP.SYNCS 0x989680 ;  /* 0x009896800000995d */ /* 0x004fea0003900000 */
[----:B------:R-:W2:Y:S02]  /*6e70*/  @!P1 SYNCS.PHASECHK.TRANS64 P1, [R0+URZ+0xf0], R5 ;  /* 0x0000f005000095a7 */ /* 0x000ea400080210ff */
[----:B--2---:R-:W-:Y:S05]  /*6e80*/  @!P1 BRA `(.L_x_53) ;  /* 0xfffffffc00f09947 */ /* 0x004fea000383ffff */
[----:B------:R-:W-:Y:S05]  /*6e90*/  BRA `(.L_x_136) ;  /* 0xffffffbc00c07947 */ /* 0x000fea000383ffff */
.L_x_56:
[----:B------:R-:W-:-:S07]  /*6ea0*/  MOV R0, UR5 ;  /* 0x0000000500007c02 */ /* 0x000fce0008000f00 */
.L_x_137:
[----:B-1----:R1:W2:Y:S02]  /*6eb0*/  SYNCS.PHASECHK.TRANS64.TRYWAIT P0, [R0+URZ+0x100], R3 ;  /* 0x00010003000075a7 */ /* 0x0022a400080011ff */
[----:B--2---:R-:W-:Y:S05]  /*6ec0*/  @!P0 NANOSLEEP.SYNCS 0x989680 ;  /* 0x009896800000895d */ /* 0x004fea0003900000 */
[----:B------:R-:W2:Y:S02]  /*6ed0*/  @!P0 SYNCS.PHASECHK.TRANS64 P0, [R0+URZ+0x100], R3 ;  /* 0x00010003000085a7 */ /* 0x000ea400080010ff */
[----:B--2---:R-:W-:Y:S05]  /*6ee0*/  @!P0 BRA `(.L_x_137) ;  /* 0xfffffffc00f08947 */ /* 0x004fea000383ffff */
[----:B------:R-:W-:Y:S05]  /*6ef0*/  BRA `(.L_x_55) ;  /* 0xffffffc000147947 */ /* 0x000fea000383ffff */
.L_x_63:
[----:B-1----:R1:W2:Y:S02]  /*6f00*/  SYNCS.PHASECHK.TRANS64.TRYWAIT P1, [R0+URZ+0xf0], R5 ;  /* 0x0000f005000075a7 */ /* 0x0022a400080211ff */
[----:B--2---:R-:W-:Y:S05]  /*6f10*/  @!P1 NANOSLEEP.SYNCS 0x989680 ;  /* 0x009896800000995d */ /* 0x004fea0003900000 */
[----:B------:R-:W2:Y:S02]  /*6f20*/  @!P1 SYNCS.PHASECHK.TRANS64 P1, [R0+URZ+0xf0], R5 ;  /* 0x0000f005000095a7 */ /* 0x000ea400080210ff */
[----:B--2---:R-:W-:Y:S05]  /*6f30*/  @!P1 BRA `(.L_x_63) ;  /* 0xfffffffc00f09947 */ /* 0x004fea000383ffff */
[----:B------:R-:W-:Y:S05]  /*6f40*/  BRA `(.L_x_138) ;  /* 0xffffffc400847947 */ /* 0x000fea000383ffff */
.L_x_64:
[----:B------:R-:W-:-:S07]  /*6f50*/  MOV R3, UR7 ;  /* 0x0000000700037c02 */ /* 0x000fce0008000f00 */
.L_x_139:
[----:B-1----:R1:W2:Y:S02]  /*6f60*/  SYNCS.PHASECHK.TRANS64.TRYWAIT P0, [R3+URZ+0x130], R0 ;  /* 0x00013000030075a7 */ /* 0x0022a400080011ff */
[----:B--2---:R-:W-:Y:S05]  /*6f70*/  @!P0 NANOSLEEP.SYNCS 0x989680 ;  /* 0x009896800000895d */ /* 0x004fea0003900000 */
[----:B------:R-:W2:Y:S02]  /*6f80*/  @!P0 SYNCS.PHASECHK.TRANS64 P0, [R3+URZ+0x130], R0 ;  /* 0x00013000030085a7 */ /* 0x000ea400080010ff */
[----:B--2---:R-:W-:Y:S05]  /*6f90*/  @!P0 BRA `(.L_x_139) ;  /* 0xfffffffc00f08947 */ /* 0x004fea000383ffff */
[----:B------:R-:W-:Y:S05]  /*6fa0*/  BRA `(.L_x_140) ;  /* 0xffffffc400d47947 */ /* 0x000fea000383ffff */
.L_x_67:
[----:B------:R-:W-:Y:S07]  /*6fb0*/  MOV R0, UR6 ;  /* 0x0000000600007c02 */ /* 0x000fee0008000f00 */
.L_x_141:
[----:B-1----:R1:W2:Y:S02]  /*6fc0*/  SYNCS.PHASECHK.TRANS64.TRYWAIT P0, [R0+URZ], R3 ;  /* 0x00000003000075a7 */ /* 0x0022a400080011ff */
[----:B--2---:R-:W-:Y:S05]  /*6fd0*/  @!P0 NANOSLEEP.SYNCS 0x989680 ;  /* 0x009896800000895d */ /* 0x004fea0003900000 */
[----:B------:R-:W2:Y:S02]  /*6fe0*/  @!P0 SYNCS.PHASECHK.TRANS64 P0, [R0+URZ], R3 ;  /* 0x00000003000085a7 */ /* 0x000ea400080010ff */
[----:B--2---:R-:W-:Y:S05]  /*6ff0*/  @!P0 BRA `(.L_x_141) ;  /* 0xfffffffc00f08947 */ /* 0x004fea000383ffff */
[----:B------:R-:W-:Y:S05]  /*7000*/  BRA `(.L_x_66) ;  /* 0xffffffc400f07947 */ /* 0x000fea000383ffff */
.L_x_70:
[----:B------:R-:W-:-:S07]  /*7010*/  MOV R0, UR6 ;  /* 0x0000000600007c02 */ /* 0x000fce0008000f00 */
.L_x_142:
[----:B--2---:R2:W4:Y:S02]  /*7020*/  SYNCS.PHASECHK.TRANS64.TRYWAIT P0, [R0+URZ], R3 ;  /* 0x00000003000075a7 */ /* 0x00452400080011ff */
[----:B----4-:R-:W-:Y:S05]  /*7030*/  @!P0 NANOSLEEP.SYNCS 0x989680 ;  /* 0x009896800000895d */ /* 0x010fea0003900000 */
[----:B------:R-:W4:Y:S02]  /*7040*/  @!P0 SYNCS.PHASECHK.TRANS64 P0, [R0+URZ], R3 ;  /* 0x00000003000085a7 */ /* 0x000f2400080010ff */
[----:B----4-:R-:W-:Y:S05]  /*7050*/  @!P0 BRA `(.L_x_142) ;  /* 0xfffffffc00f08947 */ /* 0x010fea000383ffff */
[----:B------:R-:W-:Y:S05]  /*7060*/  BRA `(.L_x_143) ;  /* 0xffffffc800cc7947 */ /* 0x000fea000383ffff */
.L_x_71:
[----:B------:R-:W-:-:S07]  /*7070*/  MOV R0, UR6 ;  /* 0x0000000600007c02 */ /* 0x000fce0008000f00 */
.L_x_144:
[----:B-1----:R1:W2:Y:S02]  /*7080*/  SYNCS.PHASECHK.TRANS64.TRYWAIT P0, [R0+URZ], R3 ;  /* 0x00000003000075a7 */ /* 0x0022a400080011ff */
[----:B--2---:R-:W-:Y:S05]  /*7090*/  @!P0 NANOSLEEP.SYNCS 0x989680 ;  /* 0x009896800000895d */ /* 0x004fea0003900000 */
[----:B------:R-:W2:Y:S02]  /*70a0*/  @!P0 SYNCS.PHASECHK.TRANS64 P0, [R0+URZ], R3 ;  /* 0x00000003000085a7 */ /* 0x000ea400080010ff */
[----:B--2---:R-:W-:Y:S05]  /*70b0*/  @!P0 BRA `(.L_x_144) ;  /* 0xfffffffc00f08947 */ /* 0x004fea000383ffff */
[----:B------:R-:W-:Y:S05]  /*70c0*/  BRA `(.L_x_145) ;  /* 0xffffffc800d87947 */ /* 0x000fea000383ffff */
.L_x_72:
[----:B------:R-:W-:-:S07]  /*70d0*/  MOV R0, UR6 ;  /* 0x0000000600007c02 */ /* 0x000fce0008000f00 */
.L_x_146:
[----:B-1----:R1:W2:Y:S02]  /*70e0*/  SYNCS.PHASECHK.TRANS64.TRYWAIT P0, [R0+URZ], R3 ;  /* 0x00000003000075a7 */ /* 0x0022a400080011ff */
[----:B--2---:R-:W-:Y:S05]  /*70f0*/  @!P0 NANOSLEEP.SYNCS 0x989680 ;  /* 0x009896800000895d */ /* 0x004fea0003900000 */
[----:B------:R-:W2:Y:S02]  /*7100*/  @!P0 SYNCS.PHASECHK.TRANS64 P0, [R0+URZ], R3 ;  /* 0x00000003000085a7 */ /* 0x000ea400080010ff */
[----:B--2---:R-:W-:Y:S05]  /*7110*/  @!P0 BRA `(.L_x_146) ;  /* 0xfffffffc00f08947 */ /* 0x004fea000383ffff */
[----:B------:R-:W-:Y:S05]  /*7120*/  BRA `(.L_x_147) ;  /* 0xffffffc800e47947 */ /* 0x000fea000383ffff */
.L_x_73:
[----:B------:R-:W-:-:S07]  /*7130*/  MOV R0, UR7 ;  /* 0x0000000700007c02 */ /* 0x000fce0008000f00 */
.L_x_148:
[----:B-1----:R1:W2:Y:S02]  /*7140*/  SYNCS.PHASECHK.TRANS64.TRYWAIT P0, [R0+URZ], R3 ;  /* 0x00000003000075a7 */ /* 0x0022a400080011ff */
[----:B--2---:R-:W-:Y:S05]  /*7150*/  @!P0 NANOSLEEP.SYNCS 0x989680 ;  /* 0x009896800000895d */ /* 0x004fea0003900000 */
[----:B------:R-:W2:Y:S02]  /*7160*/  @!P0 SYNCS.PHASECHK.TRANS64 P0, [R0+URZ], R3 ;  /* 0x00000003000085a7 */ /* 0x000ea400080010ff */
[----:B--2---:R-:W-:Y:S05]  /*7170*/  @!P0 BRA `(.L_x_148) ;  /* 0xfffffffc00f08947 */ /* 0x004fea000383ffff */
[----:B------:R-:W-:Y:S05]  /*7180*/  BRA `(.L_x_149) ;  /* 0xffffffc800f07947 */ /* 0x000fea000383ffff */
.L_x_78:
[----:B---3--:R3:W1:Y:S02]  /*7190*/  SYNCS.PHASECHK.TRANS64.TRYWAIT P0, [R0+URZ+0xf0], R3 ;  /* 0x0000f003000075a7 */ /* 0x00866400080011ff */
[----:B-1----:R-:W-:Y:S05]  /*71a0*/  @!P0 NANOSLEEP.SYNCS 0x989680 ;  /* 0x009896800000895d */ /* 0x002fea0003900000 */
[----:B------:R-:W1:Y:S02]  /*71b0*/  @!P0 SYNCS.PHASECHK.TRANS64 P0, [R0+URZ+0xf0], R3 ;  /* 0x0000f003000085a7 */ /* 0x000e6400080010ff */
[----:B-1----:R-:W-:Y:S05]  /*71c0*/  @!P0 BRA `(.L_x_78) ;  /* 0xfffffffc00f08947 */ /* 0x002fea000383ffff */
[----:B------:R-:W-:Y:S05]  /*71d0*/  BRA `(.L_x_150) ;  /* 0xffffffcc00ec7947 */ /* 0x000fea000383ffff */
.L_x_81:
[----:B------:R-:W-:Y:S07]  /*71e0*/  MOV R0, UR6 ;  /* 0x0000000600007c02 */ /* 0x000fee0008000f00 */
.L_x_151:
[----:B-1----:R1:W3:Y:S02]  /*71f0*/  SYNCS.PHASECHK.TRANS64.TRYWAIT P0, [R0+URZ+0xe8], R3 ;  /* 0x0000e803000075a7 */ /* 0x0022e400080011ff */
[----:B---3--:R-:W-:Y:S05]  /*7200*/  @!P0 NANOSLEEP.SYNCS 0x989680 ;  /* 0x009896800000895d */ /* 0x008fea0003900000 */
[----:B------:R-:W3:Y:S02]  /*7210*/  @!P0 SYNCS.PHASECHK.TRANS64 P0, [R0+URZ+0xe8], R3 ;  /* 0x0000e803000085a7 */ /* 0x000ee400080010ff */
[----:B---3--:R-:W-:Y:S05]  /*7220*/  @!P0 BRA `(.L_x_151) ;  /* 0xfffffffc00f08947 */ /* 0x008fea000383ffff */
[----:B------:R-:W-:Y:S05]  /*7230*/  BRA `(.L_x_80) ;  /* 0xffffffd000d87947 */ /* 0x000fea000383ffff */
.L_x_84:
[----:B------:R-:W-:Y:S07]  /*7240*/  MOV R3, UR6 ;  /* 0x0000000600037c02 */ /* 0x000fee0008000f00 */
.L_x_152:
[----:B-1----:R1:W2:Y:S02]  /*7250*/  SYNCS.PHASECHK.TRANS64.TRYWAIT P2, [R3+URZ+0xd8], R26 ;  /* 0x0000d81a030075a7 */ /* 0x0022a400080411ff */
[----:B--2---:R-:W-:Y:S05]  /*7260*/  @!P2 NANOSLEEP.SYNCS 0x989680 ;  /* 0x009896800000a95d */ /* 0x004fea0003900000 */
[----:B------:R-:W2:Y:S02]  /*7270*/  @!P2 SYNCS.PHASECHK.TRANS64 P2, [R3+URZ+0xd8], R26 ;  /* 0x0000d81a0300a5a7 */ /* 0x000ea400080410ff */
[----:B--2---:R-:W-:Y:S05]  /*7280*/  @!P2 BRA `(.L_x_152) ;  /* 0xfffffffc00f0a947 */ /* 0x004fea000383ffff */
[----:B------:R-:W-:Y:S05]  /*7290*/  BRA `(.L_x_153) ;  /* 0xffffffd4006c7947 */ /* 0x000fea000383ffff */
.L_x_87:
[----:B--2---:R2:W4:Y:S02]  /*72a0*/  SYNCS.PHASECHK.TRANS64.TRYWAIT P0, [R0+URZ+0xf0], R3 ;  /* 0x0000f003000075a7 */ /* 0x00452400080011ff */
[----:B----4-:R-:W-:Y:S05]  /*72b0*/  @!P0 NANOSLEEP.SYNCS 0x989680 ;  /* 0x009896800000895d */ /* 0x010fea0003900000 */
[----:B------:R-:W4:Y:S02]  /*72c0*/  @!P0 SYNCS.PHASECHK.TRANS64 P0, [R0+URZ+0xf0], R3 ;  /* 0x0000f003000085a7 */ /* 0x000f2400080010ff */
[----:B----4-:R-:W-:Y:S05]  /*72d0*/  @!P0 BRA `(.L_x_87) ;  /* 0xfffffffc00f08947 */ /* 0x010fea000383ffff */
[----:B------:R-:W-:Y:S05]  /*72e0*/  BRA `(.L_x_154) ;  /* 0xffffffd800c87947 */ /* 0x000fea000383ffff */
.L_x_98:
[----:B-1----:R-:W-:Y:S04]  /*72f0*/  MOV R0, UR43 ;  /* 0x0000002b00007c02 */ /* 0x002fe80008000f00 */
[----:B------:R1:W2:Y:S03]  /*7300*/  SYNCS.PHASECHK.TRANS64.TRYWAIT P1, [R0+URZ+0xd0], R3 ;  /* 0x0000d003000075a7 */ /* 0x0002a600080211ff */
[----:B--2---:R-:W-:Y:S05]  /*7310*/  @!P1 NANOSLEEP.SYNCS 0x989680 ;  /* 0x009896800000995d */ /* 0x004fea0003900000 */
[----:B------:R-:W2:Y:S02]  /*7320*/  @!P1 SYNCS.PHASECHK.TRANS64 P1, [R0+URZ+0xd0], R3 ;  /* 0x0000d003000095a7 */ /* 0x000ea400080210ff */
[----:B--2---:R-:W-:Y:S05]  /*7330*/  @!P1 BRA `(.L_x_98) ;  /* 0xfffffffc00ec9947 */ /* 0x004fea000383ffff */
[----:B------:R-:W-:Y:S05]  /*7340*/  BRA `(.L_x_97) ;  /* 0xffffffe400bc7947 */ /* 0x000fea000383ffff */
.L_x_100:
[----:B-1----:R1:W4:Y:S02]  /*7350*/  SYNCS.PHASECHK.TRANS64.TRYWAIT P1, [R92+URZ+0x110], R7 ;  /* 0x000110075c0075a7 */ /* 0x00232400080211ff */
[----:B----4-:R-:W-:Y:S05]  /*7360*/  @!P1 NANOSLEEP.SYNCS 0x989680 ;  /* 0x009896800000995d */ /* 0x010fea0003900000 */
[----:B------:R-:W4:Y:S02]  /*7370*/  @!P1 SYNCS.PHASECHK.TRANS64 P1, [R92+URZ+0x110], R7 ;  /* 0x000110075c0095a7 */ /* 0x000f2400080210ff */
[----:B----4-:R-:W-:Y:S05]  /*7380*/  @!P1 BRA `(.L_x_100) ;  /* 0xfffffffc00f09947 */ /* 0x010fea000383ffff */
[----:B------:R-:W-:Y:S05]  /*7390*/  BRA `(.L_x_99) ;  /* 0xffffffe400f87947 */ /* 0x000fea000383ffff */
        .weak           $__internal_0_$__cuda_sm10x_tcgen05_guardrail_trap_col_being_dealloced_not_returned_by_alloc
        .type           $__internal_0_$__cuda_sm10x_tcgen05_guardrail_trap_col_being_dealloced_not_returned_by_alloc,@function
        .size           $__internal_0_$__cuda_sm10x_tcgen05_guardrail_trap_col_being_dealloced_not_returned_by_alloc,($__internal_1_$__cuda_sm10x_tcgen05_guardrail_trap_phase_invalid_during_alloc - $__internal_0_$__cuda_sm10x_tcgen05_guardrail_trap_col_being_dealloced_not_returned_by_alloc)
$__internal_0_$__cuda_sm10x_tcgen05_guardrail_trap_col_being_dealloced_not_returned_by_alloc:
[----:B------:R-:W-:Y:S05]  /*73a0*/  BPT.TRAP 0x1 ;  /* 0x000000040000795c */ /* 0x000fea0000300000 */
[----:B------:R-:W-:-:S04]  /*73b0*/  HFMA2 R3, -RZ, RZ, 0, 0 ;  /* 0x00000000ff037431 */ /* 0x000fc800000001ff */
[----:B------:R-:W-:Y:S05]  /*73c0*/  RET.REL.NODEC R2 `(_ZN7cutlass13device_kernelINS_4gemm6kernel13GemmUniversalIN4cute5tupleIJiiiiEEENS1_10collective13CollectiveMmaINS1_35MainloopSm100TmaUmmaWarpSpecializedILi13ELi2ELi4ENS5_IJNS4_1CILi1EEESB_SB_EEEEENS5_IJNSA_ILi64EEESE_NSA_ILi128EEEEEENS_12float_e5m2_tENS5_IJlSB_lEEESH_SI_NS4_8TiledMMAINS4_8MMA_AtomIJNS4_10MMA_TraitsINS4_19SM100_MMA_F8F6F4_SSEJSH_SH_fSE_SE_NS4_17integral_constantINS4_4UMMA5MajorELSP_0EEESQ_NSN_INSO_7ScaleInELSR_0EEESS_EEEEEENS4_6LayoutISC_NS5_IJNSA_ILi0EEESW_SW_EEEEENS5_IJNS4_10UnderscoreESZ_SZ_EEEEENS4_13SM90_TMA_LOADENS4_14ComposedLayoutINS4_7SwizzleILi3ELi4ELi3EEENS4_18smem_ptr_flag_bitsILi8EEENSV_INS5_IJNSA_ILi8EEESF_EEENS5_IJSF_SB_EEEEEEEvNS4_8identityES12_S1C_vS1D_EENS_8epilogue10collective18CollectiveEpilogueINS1F_23Sm100TmaWarpSpecializedILi1ELi1ELi32ELb0ELb0EEEJSG_NS5_IJNSV_ISE_SB_EES1K_EEESH_SI_SH_SI_NS1F_6fusion15FusionCallbacksIS1J_NS1M_17LinearCombinationISH_fSH_fLNS_15FloatRoundStyleE2EEESG_S1L_JEEENS4_5SM1004TMEM4LOAD26SM100_TMEM_LOAD_16dp32b32xES12_NS13_INS14_ILi2ELi4ELi3EEES17_NSV_INS5_IJS18_SE_EEENS5_IJSE_SB_EEEEEEENS4_39AutoVectorizingCopyWithAssumedAlignmentILi128EEENS4_14SM90_TMA_STOREES20_S22_S22_EEEvvEEEEvNT_6ParamsE) ;  /* 0xffffff8c020c7950 */ /* 0x000fea0003c3ffff */
        .weak           $__internal_1_$__cuda_sm10x_tcgen05_guardrail_trap_phase_invalid_during_alloc
        .type           $__internal_1_$__cuda_sm10x_tcgen05_guardrail_trap_phase_invalid_during_alloc,@function
        .size           $__internal_1_$__cuda_sm10x_tcgen05_guardrail_trap_phase_invalid_during_alloc,($__internal_2_$__cuda_sm10x_tcgen05_guardrail_trap_unallocated_columns_being_dealloced - $__internal_1_$__cuda_sm10x_tcgen05_guardrail_trap_phase_invalid_during_alloc)
$__internal_1_$__cuda_sm10x_tcgen05_guardrail_trap_phase_invalid_during_alloc:
[----:B------:R-:W-:Y:S05]  /*73d0*/  BPT.TRAP 0x1 ;  /* 0x000000040000795c */ /* 0x000fea0000300000 */
[----:B------:R-:W-:-:S04]  /*73e0*/  MOV R3, 0x0 ;  /* 0x0000000000037802 */ /* 0x000fc80000000f00 */
[----:B------:R-:W-:Y:S05]  /*73f0*/  RET.REL.NODEC R2 `(_ZN7cutlass13device_kernelINS_4gemm6kernel13GemmUniversalIN4cute5tupleIJiiiiEEENS1_10collective13CollectiveMmaINS1_35MainloopSm100TmaUmmaWarpSpecializedILi13ELi2ELi4ENS5_IJNS4_1CILi1EEESB_SB_EEEEENS5_IJNSA_ILi64EEESE_NSA_ILi128EEEEEENS_12float_e5m2_tENS5_IJlSB_lEEESH_SI_NS4_8TiledMMAINS4_8MMA_AtomIJNS4_10MMA_TraitsINS4_19SM100_MMA_F8F6F4_SSEJSH_SH_fSE_SE_NS4_17integral_constantINS4_4UMMA5MajorELSP_0EEESQ_NSN_INSO_7ScaleInELSR_0EEESS_EEEEEENS4_6LayoutISC_NS5_IJNSA_ILi0EEESW_SW_EEEEENS5_IJNS4_10UnderscoreESZ_SZ_EEEEENS4_13SM90_TMA_LOADENS4_14ComposedLayoutINS4_7SwizzleILi3ELi4ELi3EEENS4_18smem_ptr_flag_bitsILi8EEENSV_INS5_IJNSA_ILi8EEESF_EEENS5_IJSF_SB_EEEEEEEvNS4_8identityES12_S1C_vS1D_EENS_8epilogue10collective18CollectiveEpilogueINS1F_23Sm100TmaWarpSpecializedILi1ELi1ELi32ELb0ELb0EEEJSG_NS5_IJNSV_ISE_SB_EES1K_EEESH_SI_SH_SI_NS1F_6fusion15FusionCallbacksIS1J_NS1M_17LinearCombinationISH_fSH_fLNS_15FloatRoundStyleE2EEESG_S1L_JEEENS4_5SM1004TMEM4LOAD26SM100_TMEM_LOAD_16dp32b32xES12_NS13_INS14_ILi2ELi4ELi3EEES17_NSV_INS5_IJS18_SE_EEENS5_IJSE_SB_EEEEEEENS4_39AutoVectorizingCopyWithAssumedAlignmentILi128EEENS4_14SM90_TMA_STOREES20_S22_S22_EEEvvEEEEvNT_6ParamsE) ;  /* 0xffffff8c02007950 */ /* 0x000fea0003c3ffff */
        .weak           $__internal_2_$__cuda_sm10x_tcgen05_guardrail_trap_unallocated_columns_being_dealloced
        .type           $__internal_2_$__cuda_sm10x_tcgen05_guardrail_trap_unallocated_columns_being_dealloced,@function
        .size           $__internal_2_$__cuda_sm10x_tcgen05_guardrail_trap_unallocated_columns_being_dealloced,(.L_x_156 - $__internal_2_$__cuda_sm10x_tcgen05_guardrail_trap_unallocated_columns_being_dealloced)
$__internal_2_$__cuda_sm10x_tcgen05_guardrail_trap_unallocated_columns_being_dealloced:
[----:B------:R-:W-:Y:S05]  /*7400*/  BPT.TRAP 0x1 ;  /* 0x000000040000795c */ /* 0x000fea0000300000 */
[----:B------:R-:W-:-:S04]  /*7410*/  HFMA2 R3, -RZ, RZ, 0, 0 ;  /* 0x00000000ff037431 */ /* 0x000fc800000001ff */
[----:B------:R-:W-:Y:S05]  /*7420*/  RET.REL.NODEC R2 `(_ZN7cutlass13device_kernelINS_4gemm6kernel13GemmUniversalIN4cute5tupleIJiiiiEEENS1_10collective13CollectiveMmaINS1_35MainloopSm100TmaUmmaWarpSpecializedILi13ELi2ELi4ENS5_IJNS4_1CILi1EEESB_SB_EEEEENS5_IJNSA_ILi64EEESE_NSA_ILi128EEEEEENS_12float_e5m2_tENS5_IJlSB_lEEESH_SI_NS4_8TiledMMAINS4_8MMA_AtomIJNS4_10MMA_TraitsINS4_19SM100_MMA_F8F6F4_SSEJSH_SH_fSE_SE_NS4_17integral_constantINS4_4UMMA5MajorELSP_0EEESQ_NSN_INSO_7ScaleInELSR_0EEESS_EEEEEENS4_6LayoutISC_NS5_IJNSA_ILi0EEESW_SW_EEEEENS5_IJNS4_10UnderscoreESZ_SZ_EEEEENS4_13SM90_TMA_LOADENS4_14ComposedLayoutINS4_7SwizzleILi3ELi4ELi3EEENS4_18smem_ptr_flag_bitsILi8EEENSV_INS5_IJNSA_ILi8EEESF_EEENS5_IJSF_SB_EEEEEEEvNS4_8identityES12_S1C_vS1D_EENS_8epilogue10collective18CollectiveEpilogueINS1F_23Sm100TmaWarpSpecializedILi1ELi1ELi32ELb0ELb0EEEJSG_NS5_IJNSV_ISE_SB_EES1K_EEESH_SI_SH_SI_NS1F_6fusion15FusionCallbacksIS1J_NS1M_17LinearCombinationISH_fSH_fLNS_15FloatRoundStyleE2EEESG_S1L_JEEENS4_5SM1004TMEM4LOAD26SM100_TMEM_LOAD_16dp32b32xES12_NS13_INS14_ILi2ELi4ELi3EEES17_NSV_INS5_IJS18_SE_EEENS5_IJSE_SB_EEEEEEENS4_39AutoVectorizingCopyWithAssumedAlignmentILi128EEENS4_14SM90_TMA_STOREES20_S22_S22_EEEvvEEEEvNT_6ParamsE) ;  /* 0xffffff8802f47950 */ /* 0x000fea0003c3ffff */
.L_x_155:
[----:B------:R-:W-:-:S00]  /*7430*/  BRA `(.L_x_155) ;  /* 0xfffffffc00fc7947 */ /* 0x000fc0000383ffff */
[----:B------:R-:W-:-:S00]  /*7440*/  NOP ;  /* 0x0000000000007918 */ /* 0x000fc00000000000 */
        /* <DEDUP_REMOVED lines=11> */
.L_x_156:


//--------------------- .nv.global.init           --------------------------
	.section	.nv.global.init,"aw",@progbits
.nv.global.init:
	.type		$str$27,@object
	.size		$str$27,($str$28 - $str$27)
$str$27:
        /*0000*/ 	.byte	0x28, 0x61, 0x64, 0x64, 0x72, 0x65, 0x73, 0x73, 0x20, 0x26, 0x20, 0x6d, 0x61, 0x73, 0x6b, 0x29
        /*0010*/ 	.byte	0x20, 0x3d, 0x3d, 0x20, 0x30, 0x00
	.type		$str$28,@object
	.size		$str$28,($str$26 - $str$28)
$str$28:
        /*0016*/ 	.byte	0x2f, 0x74, 0x6d, 0x70, 0x2f, 0x63, 0x75, 0x74, 0x6c, 0x61, 0x73, 0x73, 0x5f, 0x73, 0x77, 0x65
        /*0026*/ 	.byte	0x65, 0x70, 0x5f, 0x73, 0x72, 0x63, 0x2f, 0x69, 0x6e, 0x63, 0x6c, 0x75, 0x64, 0x65, 0x2f, 0x63
        /*0036*/ 	.byte	0x75, 0x74, 0x65, 0x2f, 0x70, 0x6f, 0x69, 0x6e, 0x74, 0x65, 0x72, 0x5f, 0x66, 0x6c, 0x61, 0x67
        /*0046*/ 	.byte	0x67, 0x65, 0x64, 0x2e, 0x68, 0x70, 0x70, 0x00
	.type		$str$26,@object
	.size		$str$26,($str$25 - $str$26)
$str$26:
        /*004e*/ 	.byte	0x2f, 0x74, 0x6d, 0x70, 0x2f, 0x63, 0x75, 0x74, 0x6c, 0x61, 0x73, 0x73, 0x5f, 0x73, 0x77, 0x65
        /*005e*/ 	.byte	0x65, 0x70, 0x5f, 0x73, 0x72, 0x63, 0x2f, 0x69, 0x6e, 0x63, 0x6c, 0x75, 0x64, 0x65, 0x2f, 0x63
        /*006e*/ 	.byte	0x75, 0x74, 0x65, 0x2f, 0x61, 0x74, 0x6f, 0x6d, 0x2f, 0x63, 0x6f, 0x70, 0x79, 0x5f, 0x74, 0x72
        /*007e*/ 	.byte	0x61, 0x69, 0x74, 0x73, 0x5f, 0x73, 0x6d, 0x31, 0x30, 0x30, 0x2e, 0x68, 0x70, 0x70, 0x00
	.type		$str$25,@object
	.size		$str$25,(__unnamed_1 - $str$25)
$str$25:
        /*008d*/ 	.byte	0x28, 0x28, 0x75, 0x69, 0x6e, 0x74, 0x33, 0x32, 0x5f, 0x74, 0x28, 0x74, 0x68, 0x72, 0x65, 0x61
        /*009d*/ 	.byte	0x64, 0x49, 0x64, 0x78, 0x2e, 0x78, 0x29, 0x20, 0x2f, 0x20, 0x33, 0x32, 0x29, 0x20, 0x25, 0x20
        /*00ad*/ 	.byte	0x34, 0x29, 0x20, 0x3d, 0x3d, 0x20, 0x28, 0x28, 0x28, 0x74, 0x6d, 0x65, 0x6d, 0x5f, 0x61, 0x64
        /*00bd*/ 	.byte	0x64, 0x72, 0x20, 0x3e, 0x3e, 0x20, 0x31, 0x36, 0x29, 0x20, 0x2f, 0x20, 0x33, 0x32, 0x29, 0x20
        /*00cd*/ 	.byte	0x25, 0x20, 0x34, 0x29, 0x00
	.type		__unnamed_1,@object
	.size		__unnamed_1,(__unnamed_2 - __unnamed_1)
__unnamed_1:
        /*00d2*/ 	.byte	0x61, 0x75, 0x74, 0x6f, 0x20, 0x63, 0x75, 0x74, 0x65, 0x3a, 0x3a, 0x61, 0x73, 0x5f, 0x70, 0x6f
        /* <DEDUP_REMOVED lines=24> */
        /*0262*/ 	.byte	0x3c, 0x34, 0x30, 0x39, 0x36, 0x3e, 0x3e, 0x3e, 0x3e, 0x5d, 0x00
	.type		__unnamed_2,@object
	.size		__unnamed_2,(.L_2 - __unnamed_2)
__unnamed_2:
        /* <DEDUP_REMOVED lines=40> */
        /*04ed*/ 	.byte	0x74, 0x65, 0x3a, 0x3a, 0x43, 0x3c, 0x30, 0x3e, 0x3e, 0x3e, 0x3e, 0x5d, 0x00
.L_2:


//--------------------- .nv.shared._ZN7cutlass13device_kernelINS_4gemm6kernel13GemmUniversalIN4cute5tupleIJiiiiEEENS1_10collective13CollectiveMmaINS1_35MainloopSm100TmaUmmaWarpSpecializedILi13ELi2ELi4ENS5_IJNS4_1CILi1EEESB_SB_EEEEENS5_IJNSA_ILi64EEESE_NSA_ILi128EEEEEENS_12float_e5m2_tENS5_IJlSB_lEEESH_SI_NS4_8TiledMMAINS4_8MMA_AtomIJNS4_10MMA_TraitsINS4_19SM100_MMA_F8F6F4_SSEJSH_SH_fSE_SE_NS4_17integral_constantINS4_4UMMA5MajorELSP_0EEESQ_NSN_INSO_7ScaleInELSR_0EEESS_EEEEEENS4_6LayoutISC_NS5_IJNSA_ILi0EEESW_SW_EEEEENS5_IJNS4_10UnderscoreESZ_SZ_EEEEENS4_13SM90_TMA_LOADENS4_14ComposedLayoutINS4_7SwizzleILi3ELi4ELi3EEENS4_18smem_ptr_flag_bitsILi8EEENSV_INS5_IJNSA_ILi8EEESF_EEENS5_IJSF_SB_EEEEEEEvNS4_8identityES12_S1C_vS1D_EENS_8epilogue10collective18CollectiveEpilogueINS1F_23Sm100TmaWarpSpecializedILi1ELi1ELi32ELb0ELb0EEEJSG_NS5_IJNSV_ISE_SB_EES1K_EEESH_SI_SH_SI_NS1F_6fusion15FusionCallbacksIS1J_NS1M_17LinearCombinationISH_fSH_fLNS_15FloatRoundStyleE2EEESG_S1L_JEEENS4_5SM1004TMEM4LOAD26SM100_TMEM_LOAD_16dp32b32xES12_NS13_INS14_ILi2ELi4ELi3EEES17_NSV_INS5_IJS18_SE_EEENS5_IJSE_SB_EEEEEEENS4_39AutoVectorizingCopyWithAssumedAlignmentILi128EEENS4_14SM90_TMA_STOREES20_S22_S22_EEEvvEEEEvNT_6ParamsE --------------------------
	.section	.nv.shared._ZN7cutlass13device_kernelINS_4gemm6kernel13GemmUniversalIN4cute5tupleIJiiiiEEENS1_10collective13CollectiveMmaINS1_35MainloopSm100TmaUmmaWarpSpecializedILi13ELi2ELi4ENS5_IJNS4_1CILi1EEESB_SB_EEEEENS5_IJNSA_ILi64EEESE_NSA_ILi128EEEEEENS_12float_e5m2_tENS5_IJlSB_lEEESH_SI_NS4_8TiledMMAINS4_8MMA_AtomIJNS4_10MMA_TraitsINS4_19SM100_MMA_F8F6F4_SSEJSH_SH_fSE_SE_NS4_17integral_constantINS4_4UMMA5MajorELSP_0EEESQ_NSN_INSO_7ScaleInELSR_0EEESS_EEEEEENS4_6LayoutISC_NS5_IJNSA_ILi0EEESW_SW_EEEEENS5_IJNS4_10UnderscoreESZ_SZ_EEEEENS4_13SM90_TMA_LOADENS4_14ComposedLayoutINS4_7SwizzleILi3ELi4ELi3EEENS4_18smem_ptr_flag_bitsILi8EEENSV_INS5_IJNSA_ILi8EEESF_EEENS5_IJSF_SB_EEEEEEEvNS4_8identityES12_S1C_vS1D_EENS_8epilogue10collective18CollectiveEpilogueINS1F_23Sm100TmaWarpSpecializedILi1ELi1ELi32ELb0ELb0EEEJSG_NS5_IJNSV_ISE_SB_EES1K_EEESH_SI_SH_SI_NS1F_6fusion15FusionCallbacksIS1J_NS1M_17LinearCombinationISH_fSH_fLNS_15FloatRoundStyleE2EEESG_S1L_JEEENS4_5SM1004TMEM4LOAD26SM100_TMEM_LOAD_16dp32b32xES12_NS13_INS14_ILi2ELi4ELi3EEES17_NSV_INS5_IJS18_SE_EEENS5_IJSE_SB_EEEEEEENS4_39AutoVectorizingCopyWithAssumedAlignmentILi128EEENS4_14SM90_TMA_STOREES20_S22_S22_EEEvvEEEEvNT_6ParamsE,"aw",@nobits
	.sectionflags	@""
	.align	16
	.zero		1024


//--------------------- .nv.shared.reserved.0     --------------------------
	.section	.nv.shared.reserved.0,"aw",@nobits
	.weak		__nv_reservedSMEM_offset_0_alias
	.size		__nv_reservedSMEM_offset_0_alias, 0, 64
	.other		__nv_reservedSMEM_offset_0_alias,@"STO_CUDA_RESERVED_SHARED STV_DEFAULT"
__nv_reservedSMEM_offset_0_alias:
	.zero		0
.nv.shared.reserved.0:
	.zero		64
	.weak		__nv_reservedSMEM_tcgen05_partition
	.type		__nv_reservedSMEM_tcgen05_partition,@object
	.size		__nv_reservedSMEM_tcgen05_partition,(.L_0 - __nv_reservedSMEM_tcgen05_partition)
__nv_reservedSMEM_tcgen05_partition:
	.zero		32
.L_0:


//--------------------- .nv.global                --------------------------
	.section	.nv.global,"aw",@nobits
.nv.global:
	.type		_ZN40_INTERNAL_6f9aaf58_4_k_cu_67aa63fa_207364cute1_E,@object
	.size		_ZN40_INTERNAL_6f9aaf58_4_k_cu_67aa63fa_207364cute1_E,(_ZN40_INTERNAL_6f9aaf58_4_k_cu_67aa63fa_207364cuda3std3__45__cpo6cbeginE - _ZN40_INTERNAL_6f9aaf58_4_k_cu_67aa63fa_207364cute1_E)
_ZN40_INTERNAL_6f9aaf58_4_k_cu_67aa63fa_207364cute1_E:
	.zero		1
	.type		_ZN40_INTERNAL_6f9aaf58_4_k_cu_67aa63fa_207364cuda3std3__45__cpo6cbeginE,@object
	.size		_ZN40_INTERNAL_6f9aaf58_4_k_cu_67aa63fa_207364cuda3std3__45__cpo6cbeginE,(_ZN40_INTERNAL_6f9aaf58_4_k_cu_67aa63fa_207364cuda3std3__48in_placeE - _ZN40_INTERNAL_6f9aaf58_4_k_cu_67aa63fa_207364cuda3std3__45__cpo6cbeginE)
_ZN40_INTERNAL_6f9aaf58_4_k_cu_67aa63fa_207364cuda3std3__45__cpo6cbeginE:
	.zero		1
	.type		_ZN40_INTERNAL_6f9aaf58_4_k_cu_67aa63fa_207364cuda3std3__48in_placeE,@object
	.size		_ZN40_INTERNAL_6f9aaf58_4_k_cu_67aa63fa_207364cuda3std3__48in_placeE,(_ZN40_INTERNAL_6f9aaf58_4_k_cu_67aa63fa_207364cuda3std6ranges3__45__cpo9iter_moveE - _ZN40_INTERNAL_6f9aaf58_4_k_cu_67aa63fa_207364cuda3std3__48in_placeE)
_ZN40_INTERNAL_6f9aaf58_4_k_cu_67aa63fa_207364cuda3std3__48in_placeE:
	.zero		1
	.type		_ZN40_INTERNAL_6f9aaf58_4_k_cu_67aa63fa_207364cuda3std6ranges3__45__cpo9iter_moveE,@object
	.size		_ZN40_INTERNAL_6f9aaf58_4_k_cu_67aa63fa_207364cuda3std6ranges3__45__cpo9iter_moveE,(_ZN40_INTERNAL_6f9aaf58_4_k_cu_67aa63fa_207364cuda3std3__45__cpo5beginE - _ZN40_INTERNAL_6f9aaf58_4_k_cu_67aa63fa_207364cuda3std6ranges3__45__cpo9iter_moveE)
_ZN40_INTERNAL_6f9aaf58_4_k_cu_67aa63fa_207364cuda3std6ranges3__45__cpo9iter_moveE:
	.zero		1
	.type		_ZN40_INTERNAL_6f9aaf58_4_k_cu_67aa63fa_207364cuda3std3__45__cpo5beginE,@object
	.size		_ZN40_INTERNAL_6f9aaf58_4_k_cu_67aa63fa_207364cuda3std3__45__cpo5beginE,(_ZN40_INTERNAL_6f9aaf58_4_k_cu_67aa63fa_207364cuda3std3__442_GLOBAL__N__6f9aaf58_4_k_cu_67aa63fa_207366ignoreE - _ZN40_INTERNAL_6f9aaf58_4_k_cu_67aa63fa_207364cuda3std3__45__cpo5beginE)
_ZN40_INTERNAL_6f9aaf58_4_k_cu_67aa63fa_207364cuda3std3__45__cpo5beginE:
	.zero		1
	.type		_ZN40_INTERNAL_6f9aaf58_4_k_cu_67aa63fa_207364cuda3std3__442_GLOBAL__N__6f9aaf58_4_k_cu_67aa63fa_207366ignoreE,@object
	.size		_ZN40_INTERNAL_6f9aaf58_4_k_cu_67aa63fa_207364cuda3std3__442_GLOBAL__N__6f9aaf58_4_k_cu_67aa63fa_207366ignoreE,(_ZN40_INTERNAL_6f9aaf58_4_k_cu_67aa63fa_207364cute7productE - _ZN40_INTERNAL_6f9aaf58_4_k_cu_67aa63fa_207364cuda3std3__442_GLOBAL__N__6f9aaf58_4_k_cu_67aa63fa_207366ignoreE)
_ZN40_INTERNAL_6f9aaf58_4_k_cu_67aa63fa_207364cuda3std3__442_GLOBAL__N__6f9aaf58_4_k_cu_67aa63fa_207366ignoreE:
	.zero		1
	.type		_ZN40_INTERNAL_6f9aaf58_4_k_cu_67aa63fa_207364cute7productE,@object
	.size		_ZN40_INTERNAL_6f9aaf58_4_k_cu_67aa63fa_207364cute7productE,(_ZN40_INTERNAL_6f9aaf58_4_k_cu_67aa63fa_207364cuda3std3__45__cpo3endE - _ZN40_INTERNAL_6f9aaf58_4_k_cu_67aa63fa_207364cute7productE)
_ZN40_INTERNAL_6f9aaf58_4_k_cu_67aa63fa_207364cute7productE:
	.zero		1
	.type		_ZN40_INTERNAL_6f9aaf58_4_k_cu_67aa63fa_207364cuda3std3__45__cpo3endE,@object
	.size		_ZN40_INTERNAL_6f9aaf58_4_k_cu_67aa63fa_207364cuda3std3__45__cpo3endE,(_ZN40_INTERNAL_6f9aaf58_4_k_cu_67aa63fa_207364cuda3std3__419piecewise_constructE - _ZN40_INTERNAL_6f9aaf58_4_k_cu_67aa63fa_207364cuda3std3__45__cpo3endE)
_ZN40_INTERNAL_6f9aaf58_4_k_cu_67aa63fa_207364cuda3std3__45__cpo3endE:
	.zero		1
	.type		_ZN40_INTERNAL_6f9aaf58_4_k_cu_67aa63fa_207364cuda3std3__419piecewise_constructE,@object
	.size		_ZN40_INTERNAL_6f9aaf58_4_k_cu_67aa63fa_207364cuda3std3__419piecewise_constructE,(_ZN40_INTERNAL_6f9aaf58_4_k_cu_67aa63fa_207364cuda3std3__45__cpo4cendE - _ZN40_INTERNAL_6f9aaf58_4_k_cu_67aa63fa_207364cuda3std3__419piecewise_constructE)
_ZN40_INTERNAL_6f9aaf58_4_k_cu_67aa63fa_207364cuda3std3__419piecewise_constructE:
	.zero		1
	.type		_ZN40_INTERNAL_6f9aaf58_4_k_cu_67aa63fa_207364cuda3std3__45__cpo4cendE,@object
	.size		_ZN40_INTERNAL_6f9aaf58_4_k_cu_67aa63fa_207364cuda3std3__45__cpo4cendE,(_ZN40_INTERNAL_6f9aaf58_4_k_cu_67aa63fa_207364cuda3std6ranges3__45__cpo4swapE - _ZN40_INTERNAL_6f9aaf58_4_k_cu_67aa63fa_207364cuda3std3__45__cpo4cendE)
_ZN40_INTERNAL_6f9aaf58_4_k_cu_67aa63fa_207364cuda3std3__45__cpo4cendE:
	.zero		1
	.type		_ZN40_INTERNAL_6f9aaf58_4_k_cu_67aa63fa_207364cuda3std6ranges3__45__cpo4swapE,@object
	.size		_ZN40_INTERNAL_6f9aaf58_4_k_cu_67aa63fa_207364cuda3std6ranges3__45__cpo4swapE,(.L_10 - _ZN40_INTERNAL_6f9aaf58_4_k_cu_67aa63fa_207364cuda3std6ranges3__45__cpo4swapE)
_ZN40_INTERNAL_6f9aaf58_4_k_cu_67aa63fa_207364cuda3std6ranges3__45__cpo4swapE:
	.zero		1
.L_10:


//--------------------- .nv.constant0._ZN7cutlass13device_kernelINS_4gemm6kernel13GemmUniversalIN4cute5tupleIJiiiiEEENS1_10collective13CollectiveMmaINS1_35MainloopSm100TmaUmmaWarpSpecializedILi13ELi2ELi4ENS5_IJNS4_1CILi1EEESB_SB_EEEEENS5_IJNSA_ILi64EEESE_NSA_ILi128EEEEEENS_12float_e5m2_tENS5_IJlSB_lEEESH_SI_NS4_8TiledMMAINS4_8MMA_AtomIJNS4_10MMA_TraitsINS4_19SM100_MMA_F8F6F4_SSEJSH_SH_fSE_SE_NS4_17integral_constantINS4_4UMMA5MajorELSP_0EEESQ_NSN_INSO_7ScaleInELSR_0EEESS_EEEEEENS4_6LayoutISC_NS5_IJNSA_ILi0EEESW_SW_EEEEENS5_IJNS4_10UnderscoreESZ_SZ_EEEEENS4_13SM90_TMA_LOADENS4_14ComposedLayoutINS4_7SwizzleILi3ELi4ELi3EEENS4_18smem_ptr_flag_bitsILi8EEENSV_INS5_IJNSA_ILi8EEESF_EEENS5_IJSF_SB_EEEEEEEvNS4_8identityES12_S1C_vS1D_EENS_8epilogue10collective18CollectiveEpilogueINS1F_23Sm100TmaWarpSpecializedILi1ELi1ELi32ELb0ELb0EEEJSG_NS5_IJNSV_ISE_SB_EES1K_EEESH_SI_SH_SI_NS1F_6fusion15FusionCallbacksIS1J_NS1M_17LinearCombinationISH_fSH_fLNS_15FloatRoundStyleE2EEESG_S1L_JEEENS4_5SM1004TMEM4LOAD26SM100_TMEM_LOAD_16dp32b32xES12_NS13_INS14_ILi2ELi4ELi3EEES17_NSV_INS5_IJS18_SE_EEENS5_IJSE_SB_EEEEEEENS4_39AutoVectorizingCopyWithAssumedAlignmentILi128EEENS4_14SM90_TMA_STOREES20_S22_S22_EEEvvEEEEvNT_6ParamsE --------------------------
	.section	.nv.constant0._ZN7cutlass13device_kernelINS_4gemm6kernel13GemmUniversalIN4cute5tupleIJiiiiEEENS1_10collective13CollectiveMmaINS1_35MainloopSm100TmaUmmaWarpSpecializedILi13ELi2ELi4ENS5_IJNS4_1CILi1EEESB_SB_EEEEENS5_IJNSA_ILi64EEESE_NSA_ILi128EEEEEENS_12float_e5m2_tENS5_IJlSB_lEEESH_SI_NS4_8TiledMMAINS4_8MMA_AtomIJNS4_10MMA_TraitsINS4_19SM100_MMA_F8F6F4_SSEJSH_SH_fSE_SE_NS4_17integral_constantINS4_4UMMA5MajorELSP_0EEESQ_NSN_INSO_7ScaleInELSR_0EEESS_EEEEEENS4_6LayoutISC_NS5_IJNSA_ILi0EEESW_SW_EEEEENS5_IJNS4_10UnderscoreESZ_SZ_EEEEENS4_13SM90_TMA_LOADENS4_14ComposedLayoutINS4_7SwizzleILi3ELi4ELi3EEENS4_18smem_ptr_flag_bitsILi8EEENSV_INS5_IJNSA_ILi8EEESF_EEENS5_IJSF_SB_EEEEEEEvNS4_8identityES12_S1C_vS1D_EENS_8epilogue10collective18CollectiveEpilogueINS1F_23Sm100TmaWarpSpecializedILi1ELi1ELi32ELb0ELb0EEEJSG_NS5_IJNSV_ISE_SB_EES1K_EEESH_SI_SH_SI_NS1F_6fusion15FusionCallbacksIS1J_NS1M_17LinearCombinationISH_fSH_fLNS_15FloatRoundStyleE2EEESG_S1L_JEEENS4_5SM1004TMEM4LOAD26SM100_TMEM_LOAD_16dp32b32xES12_NS13_INS14_ILi2ELi4ELi3EEES17_NSV_INS5_IJS18_SE_EEENS5_IJSE_SB_EEEEEEENS4_39AutoVectorizingCopyWithAssumedAlignmentILi128EEENS4_14SM90_TMA_STOREES20_S22_S22_EEEvvEEEEvNT_6ParamsE,"a",@progbits
	.sectionflags	@""
	.align	4
.nv.constant0._ZN7cutlass13device_kernelINS_4gemm6kernel13GemmUniversalIN4cute5tupleIJiiiiEEENS1_10collective13CollectiveMmaINS1_35MainloopSm100TmaUmmaWarpSpecializedILi13ELi2ELi4ENS5_IJNS4_1CILi1EEESB_SB_EEEEENS5_IJNSA_ILi64EEESE_NSA_ILi128EEEEEENS_12float_e5m2_tENS5_IJlSB_lEEESH_SI_NS4_8TiledMMAINS4_8MMA_AtomIJNS4_10MMA_TraitsINS4_19SM100_MMA_F8F6F4_SSEJSH_SH_fSE_SE_NS4_17integral_constantINS4_4UMMA5MajorELSP_0EEESQ_NSN_INSO_7ScaleInELSR_0EEESS_EEEEEENS4_6LayoutISC_NS5_IJNSA_ILi0EEESW_SW_EEEEENS5_IJNS4_10UnderscoreESZ_SZ_EEEEENS4_13SM90_TMA_LOADENS4_14ComposedLayoutINS4_7SwizzleILi3ELi4ELi3EEENS4_18smem_ptr_flag_bitsILi8EEENSV_INS5_IJNSA_ILi8EEESF_EEENS5_IJSF_SB_EEEEEEEvNS4_8identityES12_S1C_vS1D_EENS_8epilogue10collective18CollectiveEpilogueINS1F_23Sm100TmaWarpSpecializedILi1ELi1ELi32ELb0ELb0EEEJSG_NS5_IJNSV_ISE_SB_EES1K_EEESH_SI_SH_SI_NS1F_6fusion15FusionCallbacksIS1J_NS1M_17LinearCombinationISH_fSH_fLNS_15FloatRoundStyleE2EEESG_S1L_JEEENS4_5SM1004TMEM4LOAD26SM100_TMEM_LOAD_16dp32b32xES12_NS13_INS14_ILi2ELi4ELi3EEES17_NSV_INS5_IJS18_SE_EEENS5_IJSE_SB_EEEEEEENS4_39AutoVectorizingCopyWithAssumedAlignmentILi128EEENS4_14SM90_TMA_STOREES20_S22_S22_EEEvvEEEEvNT_6ParamsE:
	.zero		2944


//--------------------- SYMBOLS --------------------------

	.type		.nv.reservedSmem.offset0,@object
	.size		.nv.reservedSmem.offset0,0x4
	.type		.nv.reservedSmem.cap,@object
	.size		.nv.reservedSmem.cap,0x4
	.type		__assertfail,@function
